//
// Generated by NVIDIA NVVM Compiler
//
// Compiler Build ID: CL-36424714
// Cuda compilation tools, release 13.0, V13.0.88
// Based on NVVM 20.0.0
//

.version 9.0
.target sm_100
.address_size 64

	// .globl	_Z16bruteforceKernelPiiS_S_S_
.global .align 4 .u32 isSolvedDevice;

.visible .entry _Z16bruteforceKernelPiiS_S_S_(
	.param .u64 .ptr .align 1 _Z16bruteforceKernelPiiS_S_S__param_0,
	.param .u32 _Z16bruteforceKernelPiiS_S_S__param_1,
	.param .u64 .ptr .align 1 _Z16bruteforceKernelPiiS_S_S__param_2,
	.param .u64 .ptr .align 1 _Z16bruteforceKernelPiiS_S_S__param_3,
	.param .u64 .ptr .align 1 _Z16bruteforceKernelPiiS_S_S__param_4
)
{
	.reg .pred 	%p<128>;
	.reg .b16 	%rs<3>;
	.reg .b32 	%r<349>;
	.reg .b64 	%rd<118>;

	ld.param.u64 	%rd23, [_Z16bruteforceKernelPiiS_S_S__param_0];
	ld.param.u32 	%r175, [_Z16bruteforceKernelPiiS_S_S__param_1];
	ld.param.u64 	%rd20, [_Z16bruteforceKernelPiiS_S_S__param_2];
	ld.param.u64 	%rd21, [_Z16bruteforceKernelPiiS_S_S__param_3];
	ld.param.u64 	%rd22, [_Z16bruteforceKernelPiiS_S_S__param_4];
	cvta.to.global.u64 	%rd1, %rd23;
	cvta.to.global.u64 	%rd2, %rd20;
	cvta.to.global.u64 	%rd3, %rd21;
	mul.lo.s32 	%r1, %r175, %r175;
	mul.lo.s32 	%r2, %r1, %r1;
	mov.u32 	%r176, %ntid.x;
	div.u32 	%r3, %r2, %r176;
	mov.u32 	%r4, %ctaid.x;
	mov.u32 	%r177, %tid.x;
	mad.lo.s32 	%r178, %r4, %r176, %r177;
	mul.lo.s32 	%r5, %r3, %r177;
	mul.lo.s32 	%r6, %r2, %r178;
	mul.wide.s32 	%rd24, %r6, 4;
	add.s64 	%rd4, %rd3, %rd24;
	setp.eq.s32 	%p3, %r175, 0;
	@%p3 bra 	$L__BB0_40;
	mul.lo.s32 	%r7, %r2, %r4;
	max.u32 	%r8, %r2, 1;
	and.b32  	%r9, %r8, 1;
	setp.lt.u32 	%p4, %r2, 4;
	mov.b32 	%r285, 0;
	@%p4 bra 	$L__BB0_4;
	and.b32  	%r285, %r8, -4;
	mov.b32 	%r292, 0;
$L__BB0_3:
	add.s32 	%r181, %r292, %r7;
	mul.wide.u32 	%rd25, %r181, 4;
	add.s64 	%rd26, %rd1, %rd25;
	ld.global.u32 	%r182, [%rd26];
	mul.wide.u32 	%rd27, %r292, 4;
	add.s64 	%rd28, %rd4, %rd27;
	st.global.u32 	[%rd28], %r182;
	add.s32 	%r183, %r181, 1;
	mul.wide.u32 	%rd29, %r183, 4;
	add.s64 	%rd30, %rd1, %rd29;
	ld.global.u32 	%r184, [%rd30];
	st.global.u32 	[%rd28+4], %r184;
	add.s32 	%r185, %r181, 2;
	mul.wide.u32 	%rd31, %r185, 4;
	add.s64 	%rd32, %rd1, %rd31;
	ld.global.u32 	%r186, [%rd32];
	st.global.u32 	[%rd28+8], %r186;
	add.s32 	%r187, %r181, 3;
	mul.wide.u32 	%rd33, %r187, 4;
	add.s64 	%rd34, %rd1, %rd33;
	ld.global.u32 	%r188, [%rd34];
	st.global.u32 	[%rd28+12], %r188;
	add.s32 	%r292, %r292, 4;
	setp.eq.s32 	%p5, %r292, %r285;
	@%p5 bra 	$L__BB0_4;
	bra.uni 	$L__BB0_3;
$L__BB0_4:
	setp.eq.s32 	%p6, %r9, 0;
	@%p6 bra 	$L__BB0_6;
	add.s32 	%r189, %r285, %r7;
	mul.wide.u32 	%rd35, %r189, 4;
	add.s64 	%rd36, %rd1, %rd35;
	ld.global.u32 	%r190, [%rd36];
	mul.wide.u32 	%rd37, %r285, 4;
	add.s64 	%rd38, %rd4, %rd37;
	st.global.u32 	[%rd38], %r190;
$L__BB0_6:
	setp.lt.s32 	%p7, %r175, 1;
	@%p7 bra 	$L__BB0_27;
	max.u32 	%r12, %r1, 1;
	mov.b32 	%r286, 0;
$L__BB0_8:
	mul.lo.s32 	%r14, %r286, %r1;
	mov.b32 	%r287, 0;
$L__BB0_9:
	add.s32 	%r202, %r287, %r14;
	mul.wide.u32 	%rd45, %r202, 4;
	add.s64 	%rd46, %rd4, %rd45;
	ld.global.u32 	%r16, [%rd46];
	setp.eq.s32 	%p17, %r16, 0;
	@%p17 bra 	$L__BB0_43;
	mov.b32 	%r288, 0;
$L__BB0_11:
	setp.eq.s32 	%p18, %r288, %r287;
	@%p18 bra 	$L__BB0_13;
	add.s32 	%r204, %r288, %r14;
	mul.wide.s32 	%rd47, %r204, 4;
	add.s64 	%rd48, %rd4, %rd47;
	ld.global.u32 	%r205, [%rd48];
	setp.eq.s32 	%p19, %r16, %r205;
	@%p19 bra 	$L__BB0_43;
$L__BB0_13:
	add.s32 	%r288, %r288, 1;
	setp.ne.s32 	%p20, %r288, %r12;
	@%p20 bra 	$L__BB0_11;
	mov.b32 	%r289, 0;
$L__BB0_15:
	setp.eq.s32 	%p21, %r289, %r286;
	@%p21 bra 	$L__BB0_17;
	mad.lo.s32 	%r207, %r289, %r1, %r287;
	mul.wide.s32 	%rd49, %r207, 4;
	add.s64 	%rd50, %rd4, %rd49;
	ld.global.u32 	%r208, [%rd50];
	setp.eq.s32 	%p22, %r16, %r208;
	@%p22 bra 	$L__BB0_43;
$L__BB0_17:
	add.s32 	%r289, %r289, 1;
	setp.ne.s32 	%p23, %r289, %r12;
	@%p23 bra 	$L__BB0_15;
	rem.s32 	%r209, %r286, %r175;
	sub.s32 	%r290, %r286, %r209;
	add.s32 	%r22, %r290, %r175;
	rem.s32 	%r210, %r287, %r175;
	sub.s32 	%r23, %r287, %r210;
	add.s32 	%r24, %r23, %r175;
$L__BB0_19:
	setp.eq.s32 	%p24, %r290, %r286;
	@%p24 bra 	$L__BB0_24;
	mul.lo.s32 	%r26, %r290, %r1;
	mov.u32 	%r291, %r23;
$L__BB0_21:
	setp.eq.s32 	%p25, %r291, %r287;
	@%p25 bra 	$L__BB0_23;
	add.s32 	%r211, %r291, %r26;
	mul.wide.s32 	%rd51, %r211, 4;
	add.s64 	%rd52, %rd4, %rd51;
	ld.global.u32 	%r212, [%rd52];
	setp.eq.s32 	%p26, %r16, %r212;
	@%p26 bra 	$L__BB0_43;
$L__BB0_23:
	add.s32 	%r291, %r291, 1;
	setp.lt.s32 	%p27, %r291, %r24;
	@%p27 bra 	$L__BB0_21;
$L__BB0_24:
	add.s32 	%r290, %r290, 1;
	setp.lt.s32 	%p28, %r290, %r22;
	@%p28 bra 	$L__BB0_19;
	add.s32 	%r287, %r287, 1;
	setp.eq.s32 	%p29, %r287, %r12;
	@%p29 bra 	$L__BB0_26;
	bra.uni 	$L__BB0_9;
$L__BB0_26:
	add.s32 	%r286, %r286, 1;
	setp.eq.s32 	%p30, %r286, %r12;
	@%p30 bra 	$L__BB0_40;
	bra.uni 	$L__BB0_8;
$L__BB0_27:
	max.u32 	%r32, %r1, 1;
	mov.b32 	%r293, 0;
$L__BB0_28:
	mul.lo.s32 	%r36, %r293, %r1;
	mov.b32 	%r294, 0;
$L__BB0_29:
	add.s32 	%r193, %r294, %r36;
	mul.wide.u32 	%rd39, %r193, 4;
	add.s64 	%rd40, %rd4, %rd39;
	ld.global.u32 	%r38, [%rd40];
	setp.eq.s32 	%p8, %r38, 0;
	@%p8 bra 	$L__BB0_43;
	mov.b32 	%r295, 0;
$L__BB0_31:
	setp.eq.s32 	%p9, %r295, %r294;
	@%p9 bra 	$L__BB0_33;
	add.s32 	%r195, %r295, %r36;
	mul.wide.s32 	%rd41, %r195, 4;
	add.s64 	%rd42, %rd4, %rd41;
	ld.global.u32 	%r196, [%rd42];
	setp.eq.s32 	%p10, %r38, %r196;
	@%p10 bra 	$L__BB0_43;
$L__BB0_33:
	add.s32 	%r295, %r295, 1;
	setp.ne.s32 	%p11, %r295, %r32;
	@%p11 bra 	$L__BB0_31;
	mov.b32 	%r296, 0;
$L__BB0_35:
	setp.eq.s32 	%p12, %r296, %r293;
	@%p12 bra 	$L__BB0_37;
	mad.lo.s32 	%r198, %r296, %r1, %r294;
	mul.wide.s32 	%rd43, %r198, 4;
	add.s64 	%rd44, %rd4, %rd43;
	ld.global.u32 	%r199, [%rd44];
	setp.eq.s32 	%p13, %r38, %r199;
	@%p13 bra 	$L__BB0_43;
$L__BB0_37:
	add.s32 	%r296, %r296, 1;
	setp.ne.s32 	%p14, %r296, %r32;
	@%p14 bra 	$L__BB0_35;
	add.s32 	%r294, %r294, 1;
	setp.ne.s32 	%p15, %r294, %r32;
	@%p15 bra 	$L__BB0_29;
	add.s32 	%r293, %r293, 1;
	setp.eq.s32 	%p16, %r293, %r32;
	@%p16 bra 	$L__BB0_40;
	bra.uni 	$L__BB0_28;
$L__BB0_40:
	mov.b32 	%r284, 1;
	st.global.u32 	[isSolvedDevice], %r284;
	cvt.u64.u32 	%rd7, %r2;
	setp.eq.s32 	%p124, %r2, 0;
	@%p124 bra 	$L__BB0_160;
	shl.b64 	%rd8, %rd7, 2;
	mov.b64 	%rd116, 0;
$L__BB0_42:
	add.s64 	%rd113, %rd4, %rd116;
	ld.global.u8 	%rs2, [%rd113];
	add.s64 	%rd114, %rd2, %rd116;
	st.global.u8 	[%rd114], %rs2;
	add.s64 	%rd116, %rd116, 1;
	setp.lt.u64 	%p125, %rd116, %rd8;
	@%p125 bra 	$L__BB0_42;
	bra.uni 	$L__BB0_160;
$L__BB0_43:
	cvta.to.global.u64 	%rd53, %rd22;
	mul.wide.s32 	%rd54, %r6, 4;
	add.s64 	%rd5, %rd53, %rd54;
	max.u32 	%r45, %r1, 1;
	ld.global.u32 	%r299, [isSolvedDevice];
	and.b32  	%r47, %r8, -4;
	add.s64 	%rd6, %rd3, %rd54;
	mov.u32 	%r298, %r5;
$L__BB0_44:
	mul.wide.s32 	%rd55, %r298, 4;
	add.s64 	%rd11, %rd4, %rd55;
	mov.b32 	%r301, 1;
$L__BB0_45:
	mov.u32 	%r52, %r301;
	setp.eq.s32 	%p31, %r299, 1;
	@%p31 bra 	$L__BB0_160;
	ld.global.u32 	%r214, [%rd11];
	setp.ne.s32 	%p32, %r214, 0;
	@%p32 bra 	$L__BB0_158;
	neg.s32 	%r304, %r45;
	div.s32 	%r54, %r298, %r1;
	mul.lo.s32 	%r302, %r54, %r1;
	sub.s32 	%r55, %r298, %r302;
	neg.s32 	%r303, %r55;
$L__BB0_48:
	mul.wide.s32 	%rd56, %r302, 4;
	add.s64 	%rd12, %rd6, %rd56;
	setp.eq.s32 	%p33, %r303, 0;
	@%p33 bra 	$L__BB0_50;
	ld.global.u32 	%r215, [%rd12];
	setp.eq.s32 	%p34, %r215, %r52;
	@%p34 bra 	$L__BB0_158;
$L__BB0_50:
	add.s32 	%r304, %r304, 1;
	setp.ne.s32 	%p35, %r304, 0;
	add.s32 	%r303, %r303, 1;
	add.s32 	%r302, %r302, 1;
	@%p35 bra 	$L__BB0_48;
	mov.b32 	%r305, 0;
$L__BB0_52:
	setp.eq.s32 	%p36, %r305, %r54;
	@%p36 bra 	$L__BB0_54;
	mad.lo.s32 	%r217, %r305, %r1, %r55;
	mul.wide.s32 	%rd57, %r217, 4;
	add.s64 	%rd58, %rd4, %rd57;
	ld.global.u32 	%r218, [%rd58];
	setp.eq.s32 	%p37, %r218, %r52;
	@%p37 bra 	$L__BB0_158;
$L__BB0_54:
	add.s32 	%r305, %r305, 1;
	setp.ne.s32 	%p38, %r305, %r45;
	@%p38 bra 	$L__BB0_52;
	setp.lt.s32 	%p39, %r175, 1;
	rem.s32 	%r219, %r54, %r175;
	sub.s32 	%r306, %r54, %r219;
	rem.s32 	%r220, %r55, %r175;
	sub.s32 	%r67, %r55, %r220;
	@%p39 bra 	$L__BB0_62;
	add.s32 	%r68, %r67, %r175;
	add.s32 	%r69, %r306, %r175;
$L__BB0_57:
	mul.lo.s32 	%r71, %r306, %r1;
	mov.u32 	%r307, %r67;
$L__BB0_58:
	setp.eq.s32 	%p40, %r306, %r54;
	setp.eq.s32 	%p41, %r307, %r55;
	or.pred  	%p42, %p40, %p41;
	@%p42 bra 	$L__BB0_60;
	add.s32 	%r221, %r307, %r71;
	mul.wide.s32 	%rd59, %r221, 4;
	add.s64 	%rd60, %rd4, %rd59;
	ld.global.u32 	%r222, [%rd60];
	setp.eq.s32 	%p43, %r222, %r52;
	@%p43 bra 	$L__BB0_158;
$L__BB0_60:
	add.s32 	%r307, %r307, 1;
	setp.lt.s32 	%p44, %r307, %r68;
	@%p44 bra 	$L__BB0_58;
	add.s32 	%r306, %r306, 1;
	setp.lt.s32 	%p45, %r306, %r69;
	@%p45 bra 	$L__BB0_57;
$L__BB0_62:
	setp.lt.u32 	%p46, %r2, 4;
	st.global.u32 	[%rd11], %r52;
	mov.b32 	%r309, 0;
	mov.u32 	%r324, %r309;
	@%p46 bra 	$L__BB0_73;
	mov.b32 	%r322, 0;
	mov.u32 	%r324, %r322;
$L__BB0_64:
	mul.wide.u32 	%rd61, %r322, 4;
	add.s64 	%rd14, %rd4, %rd61;
	ld.global.u32 	%r226, [%rd14];
	setp.ne.s32 	%p47, %r226, 0;
	@%p47 bra 	$L__BB0_66;
	add.s32 	%r111, %r324, 1;
	mul.wide.s32 	%rd62, %r324, 4;
	add.s64 	%rd63, %rd5, %rd62;
	st.global.u32 	[%rd63], %r322;
	mov.u32 	%r324, %r111;
$L__BB0_66:
	ld.global.u32 	%r227, [%rd14+4];
	setp.ne.s32 	%p48, %r227, 0;
	@%p48 bra 	$L__BB0_68;
	add.s32 	%r228, %r322, 1;
	add.s32 	%r113, %r324, 1;
	mul.wide.s32 	%rd64, %r324, 4;
	add.s64 	%rd65, %rd5, %rd64;
	st.global.u32 	[%rd65], %r228;
	mov.u32 	%r324, %r113;
$L__BB0_68:
	ld.global.u32 	%r229, [%rd14+8];
	setp.ne.s32 	%p49, %r229, 0;
	@%p49 bra 	$L__BB0_70;
	add.s32 	%r230, %r322, 2;
	add.s32 	%r115, %r324, 1;
	mul.wide.s32 	%rd66, %r324, 4;
	add.s64 	%rd67, %rd5, %rd66;
	st.global.u32 	[%rd67], %r230;
	mov.u32 	%r324, %r115;
$L__BB0_70:
	ld.global.u32 	%r231, [%rd14+12];
	setp.ne.s32 	%p50, %r231, 0;
	@%p50 bra 	$L__BB0_72;
	add.s32 	%r232, %r322, 3;
	add.s32 	%r117, %r324, 1;
	mul.wide.s32 	%rd68, %r324, 4;
	add.s64 	%rd69, %rd5, %rd68;
	st.global.u32 	[%rd69], %r232;
	mov.u32 	%r324, %r117;
$L__BB0_72:
	add.s32 	%r322, %r322, 4;
	setp.eq.s32 	%p51, %r322, %r47;
	mov.u32 	%r309, %r47;
	@%p51 bra 	$L__BB0_73;
	bra.uni 	$L__BB0_64;
$L__BB0_73:
	setp.eq.s32 	%p52, %r9, 0;
	@%p52 bra 	$L__BB0_76;
	mul.wide.u32 	%rd70, %r309, 4;
	add.s64 	%rd71, %rd4, %rd70;
	ld.global.u32 	%r233, [%rd71];
	setp.ne.s32 	%p53, %r233, 0;
	@%p53 bra 	$L__BB0_76;
	add.s32 	%r78, %r324, 1;
	mul.wide.s32 	%rd72, %r324, 4;
	add.s64 	%rd73, %rd5, %rd72;
	st.global.u32 	[%rd73], %r309;
	mov.u32 	%r324, %r78;
$L__BB0_76:
	setp.lt.s32 	%p54, %r324, 1;
	mov.b32 	%r315, 0;
	@%p54 bra 	$L__BB0_118;
	mov.b32 	%r315, 0;
	setp.gt.s32 	%p55, %r175, 0;
	@%p55 bra 	$L__BB0_88;
$L__BB0_78:
	mul.wide.s32 	%rd74, %r315, 4;
	add.s64 	%rd75, %rd5, %rd74;
	ld.global.u32 	%r335, [%rd75];
$L__BB0_79:
	mov.u32 	%r122, %r315;
	ld.global.u32 	%r236, [isSolvedDevice];
	setp.eq.s32 	%p56, %r236, 1;
	@%p56 bra 	$L__BB0_157;
	div.s32 	%r125, %r335, %r1;
	mul.lo.s32 	%r237, %r125, %r1;
	sub.s32 	%r126, %r335, %r237;
	mul.wide.s32 	%rd76, %r335, 4;
	add.s64 	%rd15, %rd4, %rd76;
	ld.global.u32 	%r331, [%rd15];
	setp.ge.s32 	%p57, %r331, %r1;
	@%p57 bra 	$L__BB0_114;
$L__BB0_81:
	add.s32 	%r331, %r331, 1;
	mov.b32 	%r332, 0;
$L__BB0_82:
	setp.eq.s32 	%p58, %r332, %r126;
	@%p58 bra 	$L__BB0_84;
	add.s32 	%r239, %r332, %r237;
	mul.wide.s32 	%rd77, %r239, 4;
	add.s64 	%rd78, %rd4, %rd77;
	ld.global.u32 	%r240, [%rd78];
	setp.eq.s32 	%p59, %r240, %r331;
	@%p59 bra 	$L__BB0_113;
$L__BB0_84:
	add.s32 	%r332, %r332, 1;
	setp.ne.s32 	%p60, %r332, %r45;
	@%p60 bra 	$L__BB0_82;
	mov.b32 	%r333, 0;
$L__BB0_86:
	setp.eq.s32 	%p61, %r333, %r125;
	@%p61 bra 	$L__BB0_111;
	mad.lo.s32 	%r242, %r333, %r1, %r126;
	mul.wide.s32 	%rd79, %r242, 4;
	add.s64 	%rd80, %rd4, %rd79;
	ld.global.u32 	%r243, [%rd80];
	setp.eq.s32 	%p62, %r243, %r331;
	@%p62 bra 	$L__BB0_113;
	bra.uni 	$L__BB0_111;
$L__BB0_88:
	mul.wide.s32 	%rd83, %r315, 4;
	add.s64 	%rd84, %rd5, %rd83;
	ld.global.u32 	%r316, [%rd84];
$L__BB0_89:
	mov.u32 	%r82, %r315;
	ld.global.u32 	%r246, [isSolvedDevice];
	setp.eq.s32 	%p72, %r246, 1;
	@%p72 bra 	$L__BB0_157;
	div.s32 	%r85, %r316, %r1;
	mul.lo.s32 	%r247, %r85, %r1;
	sub.s32 	%r86, %r316, %r247;
	mul.wide.s32 	%rd85, %r316, 4;
	add.s64 	%rd13, %rd4, %rd85;
	ld.global.u32 	%r317, [%rd13];
	setp.lt.s32 	%p73, %r317, %r1;
	@%p73 bra 	$L__BB0_96;
$L__BB0_91:
	mov.b32 	%r258, 0;
	st.global.u32 	[%rd13], %r258;
	setp.lt.s32 	%p89, %r82, 1;
	mov.pred 	%p126, -1;
	mov.u32 	%r315, %r324;
	@%p89 bra 	$L__BB0_93;
	add.s32 	%r315, %r82, -1;
	mul.wide.u32 	%rd92, %r315, 4;
	add.s64 	%rd93, %rd5, %rd92;
	ld.global.u32 	%r316, [%rd93];
$L__BB0_93:
	setp.lt.s32 	%p91, %r315, %r324;
	and.pred  	%p92, %p126, %p91;
	@%p92 bra 	$L__BB0_89;
	setp.lt.s32 	%p93, %r315, %r324;
	@%p93 bra 	$L__BB0_88;
	bra.uni 	$L__BB0_118;
$L__BB0_95:
	setp.eq.s32 	%p87, %r317, %r1;
	@%p87 bra 	$L__BB0_91;
$L__BB0_96:
	add.s32 	%r317, %r317, 1;
	mov.b32 	%r318, 0;
$L__BB0_97:
	setp.eq.s32 	%p74, %r318, %r86;
	@%p74 bra 	$L__BB0_99;
	add.s32 	%r249, %r318, %r247;
	mul.wide.s32 	%rd86, %r249, 4;
	add.s64 	%rd87, %rd4, %rd86;
	ld.global.u32 	%r250, [%rd87];
	setp.eq.s32 	%p75, %r250, %r317;
	@%p75 bra 	$L__BB0_95;
$L__BB0_99:
	add.s32 	%r318, %r318, 1;
	setp.ne.s32 	%p76, %r318, %r45;
	@%p76 bra 	$L__BB0_97;
	mov.b32 	%r319, 0;
$L__BB0_101:
	setp.eq.s32 	%p77, %r319, %r85;
	@%p77 bra 	$L__BB0_103;
	mad.lo.s32 	%r252, %r319, %r1, %r86;
	mul.wide.s32 	%rd88, %r252, 4;
	add.s64 	%rd89, %rd4, %rd88;
	ld.global.u32 	%r253, [%rd89];
	setp.eq.s32 	%p78, %r253, %r317;
	@%p78 bra 	$L__BB0_95;
$L__BB0_103:
	add.s32 	%r319, %r319, 1;
	setp.ne.s32 	%p79, %r319, %r45;
	@%p79 bra 	$L__BB0_101;
	rem.s32 	%r254, %r85, %r175;
	sub.s32 	%r320, %r85, %r254;
	rem.s32 	%r255, %r86, %r175;
	sub.s32 	%r100, %r86, %r255;
	add.s32 	%r101, %r320, %r175;
	add.s32 	%r102, %r100, %r175;
$L__BB0_105:
	mul.lo.s32 	%r104, %r320, %r1;
	mov.u32 	%r321, %r100;
$L__BB0_106:
	setp.eq.s32 	%p80, %r320, %r85;
	setp.eq.s32 	%p81, %r321, %r86;
	or.pred  	%p82, %p80, %p81;
	@%p82 bra 	$L__BB0_108;
	add.s32 	%r256, %r321, %r104;
	mul.wide.s32 	%rd90, %r256, 4;
	add.s64 	%rd91, %rd4, %rd90;
	ld.global.u32 	%r257, [%rd91];
	setp.eq.s32 	%p83, %r257, %r317;
	@%p83 bra 	$L__BB0_95;
$L__BB0_108:
	add.s32 	%r321, %r321, 1;
	setp.lt.s32 	%p84, %r321, %r102;
	@%p84 bra 	$L__BB0_106;
	add.s32 	%r320, %r320, 1;
	setp.lt.s32 	%p85, %r320, %r101;
	@%p85 bra 	$L__BB0_105;
	st.global.u32 	[%rd13], %r317;
	add.s32 	%r315, %r82, 1;
	mov.pred 	%p126, 0;
	bra.uni 	$L__BB0_93;
$L__BB0_111:
	add.s32 	%r333, %r333, 1;
	setp.eq.s32 	%p67, %r333, %r45;
	@%p67 bra 	$L__BB0_112;
	bra.uni 	$L__BB0_86;
$L__BB0_112:
	st.global.u32 	[%rd15], %r331;
	add.s32 	%r315, %r122, 1;
	mov.pred 	%p127, 0;
	bra.uni 	$L__BB0_116;
$L__BB0_113:
	setp.eq.s32 	%p63, %r331, %r1;
	@%p63 bra 	$L__BB0_114;
	bra.uni 	$L__BB0_81;
$L__BB0_114:
	mov.b32 	%r244, 0;
	st.global.u32 	[%rd15], %r244;
	setp.lt.s32 	%p65, %r122, 1;
	mov.pred 	%p127, -1;
	mov.u32 	%r315, %r324;
	@%p65 bra 	$L__BB0_116;
	add.s32 	%r315, %r122, -1;
	mul.wide.u32 	%rd81, %r315, 4;
	add.s64 	%rd82, %rd5, %rd81;
	ld.global.u32 	%r335, [%rd82];
$L__BB0_116:
	setp.lt.s32 	%p69, %r315, %r324;
	and.pred  	%p70, %p127, %p69;
	@%p70 bra 	$L__BB0_79;
	setp.lt.s32 	%p71, %r315, %r324;
	@%p71 bra 	$L__BB0_78;
$L__BB0_118:
	setp.ne.s32 	%p94, %r315, %r324;
	@%p94 bra 	$L__BB0_157;
	setp.gt.s32 	%p95, %r175, 0;
	@%p95 bra 	$L__BB0_133;
	mov.b32 	%r343, 0;
$L__BB0_121:
	mul.lo.s32 	%r161, %r343, %r1;
	mov.b32 	%r344, 0;
$L__BB0_122:
	add.s32 	%r261, %r344, %r161;
	mul.wide.u32 	%rd94, %r261, 4;
	add.s64 	%rd95, %rd4, %rd94;
	ld.global.u32 	%r163, [%rd95];
	setp.eq.s32 	%p96, %r163, 0;
	@%p96 bra 	$L__BB0_157;
	mov.b32 	%r345, 0;
$L__BB0_124:
	setp.eq.s32 	%p97, %r345, %r344;
	@%p97 bra 	$L__BB0_126;
	add.s32 	%r263, %r345, %r161;
	mul.wide.s32 	%rd96, %r263, 4;
	add.s64 	%rd97, %rd4, %rd96;
	ld.global.u32 	%r264, [%rd97];
	setp.eq.s32 	%p98, %r163, %r264;
	@%p98 bra 	$L__BB0_157;
$L__BB0_126:
	add.s32 	%r345, %r345, 1;
	setp.ne.s32 	%p99, %r345, %r45;
	@%p99 bra 	$L__BB0_124;
	mov.b32 	%r346, 0;
$L__BB0_128:
	setp.eq.s32 	%p100, %r346, %r343;
	@%p100 bra 	$L__BB0_130;
	mad.lo.s32 	%r266, %r346, %r1, %r344;
	mul.wide.s32 	%rd98, %r266, 4;
	add.s64 	%rd99, %rd4, %rd98;
	ld.global.u32 	%r267, [%rd99];
	setp.eq.s32 	%p101, %r163, %r267;
	@%p101 bra 	$L__BB0_157;
$L__BB0_130:
	add.s32 	%r346, %r346, 1;
	setp.ne.s32 	%p102, %r346, %r45;
	@%p102 bra 	$L__BB0_128;
	add.s32 	%r344, %r344, 1;
	setp.ne.s32 	%p103, %r344, %r45;
	@%p103 bra 	$L__BB0_122;
	add.s32 	%r343, %r343, 1;
	setp.ne.s32 	%p104, %r343, %r45;
	@%p104 bra 	$L__BB0_121;
	bra.uni 	$L__BB0_153;
$L__BB0_133:
	mov.b32 	%r337, 0;
$L__BB0_134:
	mul.lo.s32 	%r142, %r337, %r1;
	mov.b32 	%r338, 0;
$L__BB0_135:
	add.s32 	%r270, %r338, %r142;
	mul.wide.u32 	%rd100, %r270, 4;
	add.s64 	%rd101, %rd4, %rd100;
	ld.global.u32 	%r144, [%rd101];
	setp.eq.s32 	%p105, %r144, 0;
	@%p105 bra 	$L__BB0_157;
	mov.b32 	%r339, 0;
$L__BB0_137:
	setp.eq.s32 	%p106, %r339, %r338;
	@%p106 bra 	$L__BB0_139;
	add.s32 	%r272, %r339, %r142;
	mul.wide.s32 	%rd102, %r272, 4;
	add.s64 	%rd103, %rd4, %rd102;
	ld.global.u32 	%r273, [%rd103];
	setp.eq.s32 	%p107, %r144, %r273;
	@%p107 bra 	$L__BB0_157;
$L__BB0_139:
	add.s32 	%r339, %r339, 1;
	setp.ne.s32 	%p108, %r339, %r45;
	@%p108 bra 	$L__BB0_137;
	mov.b32 	%r340, 0;
$L__BB0_141:
	setp.eq.s32 	%p109, %r340, %r337;
	@%p109 bra 	$L__BB0_143;
	mad.lo.s32 	%r275, %r340, %r1, %r338;
	mul.wide.s32 	%rd104, %r275, 4;
	add.s64 	%rd105, %rd4, %rd104;
	ld.global.u32 	%r276, [%rd105];
	setp.eq.s32 	%p110, %r144, %r276;
	@%p110 bra 	$L__BB0_157;
$L__BB0_143:
	add.s32 	%r340, %r340, 1;
	setp.ne.s32 	%p111, %r340, %r45;
	@%p111 bra 	$L__BB0_141;
	rem.s32 	%r277, %r337, %r175;
	sub.s32 	%r341, %r337, %r277;
	add.s32 	%r150, %r341, %r175;
	rem.s32 	%r278, %r338, %r175;
	sub.s32 	%r151, %r338, %r278;
	add.s32 	%r152, %r151, %r175;
$L__BB0_145:
	setp.eq.s32 	%p112, %r341, %r337;
	@%p112 bra 	$L__BB0_150;
	mul.lo.s32 	%r154, %r341, %r1;
	mov.u32 	%r342, %r151;
$L__BB0_147:
	setp.eq.s32 	%p113, %r342, %r338;
	@%p113 bra 	$L__BB0_149;
	add.s32 	%r279, %r342, %r154;
	mul.wide.s32 	%rd106, %r279, 4;
	add.s64 	%rd107, %rd4, %rd106;
	ld.global.u32 	%r280, [%rd107];
	setp.eq.s32 	%p114, %r144, %r280;
	@%p114 bra 	$L__BB0_157;
$L__BB0_149:
	add.s32 	%r342, %r342, 1;
	setp.lt.s32 	%p115, %r342, %r152;
	@%p115 bra 	$L__BB0_147;
$L__BB0_150:
	add.s32 	%r341, %r341, 1;
	setp.lt.s32 	%p116, %r341, %r150;
	@%p116 bra 	$L__BB0_145;
	add.s32 	%r338, %r338, 1;
	setp.eq.s32 	%p117, %r338, %r45;
	@%p117 bra 	$L__BB0_152;
	bra.uni 	$L__BB0_135;
$L__BB0_152:
	add.s32 	%r337, %r337, 1;
	setp.eq.s32 	%p118, %r337, %r45;
	@%p118 bra 	$L__BB0_153;
	bra.uni 	$L__BB0_134;
$L__BB0_153:
	setp.eq.s64 	%p119, %rd21, 0;
	@%p119 bra 	$L__BB0_157;
	mov.b32 	%r281, 1;
	st.global.u32 	[isSolvedDevice], %r281;
	cvt.u64.u32 	%rd16, %r2;
	setp.eq.s32 	%p120, %r2, 0;
	@%p120 bra 	$L__BB0_160;
	shl.b64 	%rd17, %rd16, 2;
	mov.b64 	%rd117, 0;
$L__BB0_156:
	ld.param.u64 	%rd115, [_Z16bruteforceKernelPiiS_S_S__param_2];
	add.s64 	%rd109, %rd4, %rd117;
	ld.global.u8 	%rs1, [%rd109];
	cvta.to.global.u64 	%rd110, %rd115;
	add.s64 	%rd111, %rd110, %rd117;
	st.global.u8 	[%rd111], %rs1;
	add.s64 	%rd117, %rd117, 1;
	setp.lt.u64 	%p121, %rd117, %rd17;
	@%p121 bra 	$L__BB0_156;
	bra.uni 	$L__BB0_160;
$L__BB0_157:
	mov.b32 	%r282, 0;
	st.global.u32 	[%rd11], %r282;
	ld.global.u32 	%r299, [isSolvedDevice];
$L__BB0_158:
	add.s32 	%r301, %r52, 1;
	setp.ne.s32 	%p122, %r52, %r45;
	@%p122 bra 	$L__BB0_45;
	add.s32 	%r298, %r298, 1;
	sub.s32 	%r283, %r298, %r5;
	setp.le.s32 	%p123, %r283, %r3;
	@%p123 bra 	$L__BB0_44;
$L__BB0_160:
	ret;

}


// ===== COMPILED SASS (sm_100) =====

	.target	sm_100

	.elftype	@"ET_EXEC"


//--------------------- .note.nv.tkinfo           --------------------------
	.section	.note.nv.tkinfo,"",@"SHT_NOTE"
	.sectionflags	@"SHF_NOTE_NV_TKINFO"
	.tkinfo
        /*0018*/ 	.word	0x00000002
        /*0030*/ 	.string	""
        /*0030*/ 	.string	"ptxas"
        /*0030*/ 	.string	"Cuda compilation tools, release 13.0, V13.0.88"
        /*0030*/ 	.string	"Build cuda_13.0.r13.0/compiler.36424714_0"
        /*0030*/ 	.string	"-arch sm_100 -m 64 "



//--------------------- .note.nv.cuinfo           --------------------------
	.section	.note.nv.cuinfo,"",@"SHT_NOTE"
	.sectionflags	@"SHF_NOTE_NV_CUINFO"
        /*0018*/ 	.short	0x0002
        /*001a*/ 	.short	0x0064
        /*001c*/ 	.short	0x0082
	.zero		2


//--------------------- .nv.info                  --------------------------
	.section	.nv.info,"",@"SHT_CUDA_INFO"
	.align	4


	//----- nvinfo : EIATTR_REGCOUNT
	.align		4
        /*0000*/ 	.byte	0x04, 0x2f
        /*0002*/ 	.short	(.L_2 - .L_1)
	.align		4
.L_1:
        /*0004*/ 	.word	index@(_Z16bruteforceKernelPiiS_S_S_)
        /*0008*/ 	.word	0x00000028


	//----- nvinfo : EIATTR_FRAME_SIZE
	.align		4
.L_2:
        /*000c*/ 	.byte	0x04, 0x11
        /*000e*/ 	.short	(.L_4 - .L_3)
	.align		4
.L_3:
        /*0010*/ 	.word	index@(_Z16bruteforceKernelPiiS_S_S_)
        /*0014*/ 	.word	0x00000000


	//----- nvinfo : EIATTR_MIN_STACK_SIZE
	.align		4
.L_4:
        /*0018*/ 	.byte	0x04, 0x12
        /*001a*/ 	.short	(.L_6 - .L_5)
	.align		4
.L_5:
        /*001c*/ 	.word	index@(_Z16bruteforceKernelPiiS_S_S_)
        /*0020*/ 	.word	0x00000000
.L_6:


//--------------------- .nv.compat                --------------------------
	.section	.nv.compat,"",@"SHT_CUDA_COMPAT_INFO"
	.align	4
        /*0000*/ 	.byte	0x02, 0x09, 0x00, 0x00, 0x02, 0x02, 0x01, 0x00, 0x02, 0x05, 0x05, 0x00, 0x03, 0x07, 0x01, 0x01
        /*0010*/ 	.byte	0x02, 0x03, 0x00, 0x00, 0x02, 0x06, 0x01, 0x00, 0x04, 0x0b, 0x08, 0x00, 0x09, 0x00, 0x00, 0x00
        /*0020*/ 	.byte	0x00, 0x00, 0x00, 0x00


//--------------------- .nv.info._Z16bruteforceKernelPiiS_S_S_ --------------------------
	.section	.nv.info._Z16bruteforceKernelPiiS_S_S_,"",@"SHT_CUDA_INFO"
	.sectionflags	@""
	.align	4


	//----- nvinfo : EIATTR_CUDA_API_VERSION
	.align		4
        /*0000*/ 	.byte	0x04, 0x37
        /*0002*/ 	.short	(.L_8 - .L_7)
.L_7:
        /*0004*/ 	.word	0x00000082


	//----- nvinfo : EIATTR_KPARAM_INFO
	.align		4
.L_8:
        /*0008*/ 	.byte	0x04, 0x17
        /*000a*/ 	.short	(.L_10 - .L_9)
.L_9:
        /*000c*/ 	.word	0x00000000
        /*0010*/ 	.short	0x0004
        /*0012*/ 	.short	0x0020
        /*0014*/ 	.byte	0x00, 0xf5, 0x21, 0x00


	//----- nvinfo : EIATTR_KPARAM_INFO
	.align		4
.L_10:
        /*0018*/ 	.byte	0x04, 0x17
        /*001a*/ 	.short	(.L_12 - .L_11)
.L_11:
        /*001c*/ 	.word	0x00000000
        /*0020*/ 	.short	0x0003
        /*0022*/ 	.short	0x0018
        /*0024*/ 	.byte	0x00, 0xf5, 0x21, 0x00


	//----- nvinfo : EIATTR_KPARAM_INFO
	.align		4
.L_12:
        /*0028*/ 	.byte	0x04, 0x17
        /*002a*/ 	.short	(.L_14 - .L_13)
.L_13:
        /*002c*/ 	.word	0x00000000
        /*0030*/ 	.short	0x0002
        /*0032*/ 	.short	0x0010
        /*0034*/ 	.byte	0x00, 0xf5, 0x21, 0x00


	//----- nvinfo : EIATTR_KPARAM_INFO
	.align		4
.L_14:
        /*0038*/ 	.byte	0x04, 0x17
        /*003a*/ 	.short	(.L_16 - .L_15)
.L_15:
        /*003c*/ 	.word	0x00000000
        /*0040*/ 	.short	0x0001
        /*0042*/ 	.short	0x0008
        /*0044*/ 	.byte	0x00, 0xf0, 0x11, 0x00


	//----- nvinfo : EIATTR_KPARAM_INFO
	.align		4
.L_16:
        /*0048*/ 	.byte	0x04, 0x17
        /*004a*/ 	.short	(.L_18 - .L_17)
.L_17:
        /*004c*/ 	.word	0x00000000
        /*0050*/ 	.short	0x0000
        /*0052*/ 	.short	0x0000
        /*0054*/ 	.byte	0x00, 0xf5, 0x21, 0x00


	//----- nvinfo : EIATTR_SPARSE_MMA_MASK
	.align		4
.L_18:
        /*0058*/ 	.byte	0x03, 0x50
        /*005a*/ 	.short	0x0000


	//----- nvinfo : EIATTR_MAXREG_COUNT
	.align		4
        /*005c*/ 	.byte	0x03, 0x1b
        /*005e*/ 	.short	0x00ff


	//----- nvinfo : EIATTR_MERCURY_ISA_VERSION
	.align		4
        /*0060*/ 	.byte	0x03, 0x5f
        /*0062*/ 	.short	0x0101


	//----- nvinfo : EIATTR_VRC_CTA_INIT_COUNT
	.align		4
        /*0064*/ 	.byte	0x02, 0x4a
	.zero		1
	.zero		1


	//----- nvinfo : EIATTR_EXIT_INSTR_OFFSETS
	.align		4
        /*0068*/ 	.byte	0x04, 0x1c
        /*006a*/ 	.short	(.L_20 - .L_19)


	//   ....[0]....
.L_19:
        /*006c*/ 	.word	0x000017c0


	//   ....[1]....
        /*0070*/ 	.word	0x00001900


	//   ....[2]....
        /*0074*/ 	.word	0x000019f0


	//   ....[3]....
        /*0078*/ 	.word	0x00004120


	//   ....[4]....
        /*007c*/ 	.word	0x00004170


	//   ....[5]....
        /*0080*/ 	.word	0x00004280


	//----- nvinfo : EIATTR_CRS_STACK_SIZE
	.align		4
.L_20:
        /*0084*/ 	.byte	0x04, 0x1e
        /*0086*/ 	.short	(.L_22 - .L_21)
.L_21:
        /*0088*/ 	.word	0x00000000


	//----- nvinfo : EIATTR_CBANK_PARAM_SIZE
	.align		4
.L_22:
        /*008c*/ 	.byte	0x03, 0x19
        /*008e*/ 	.short	0x0028


	//----- nvinfo : EIATTR_PARAM_CBANK
	.align		4
        /*0090*/ 	.byte	0x04, 0x0a
        /*0092*/ 	.short	(.L_24 - .L_23)
	.align		4
.L_23:
        /*0094*/ 	.word	index@(.nv.constant0._Z16bruteforceKernelPiiS_S_S_)
        /*0098*/ 	.short	0x0380
        /*009a*/ 	.short	0x0028


	//----- nvinfo : EIATTR_SW_WAR
	.align		4
.L_24:
        /*009c*/ 	.byte	0x04, 0x36
        /*009e*/ 	.short	(.L_26 - .L_25)
.L_25:
        /*00a0*/ 	.word	0x00000008
.L_26:


//--------------------- .nv.callgraph             --------------------------
	.section	.nv.callgraph,"",@"SHT_CUDA_CALLGRAPH"
	.align	4
	.sectionentsize	8
	.align		4
        /*0000*/ 	.word	0x00000000
	.align		4
        /*0004*/ 	.word	0xffffffff
	.align		4
        /*0008*/ 	.word	0x00000000
	.align		4
        /*000c*/ 	.word	0xfffffffe
	.align		4
        /*0010*/ 	.word	0x00000000
	.align		4
        /*0014*/ 	.word	0xfffffffd
	.align		4
        /*0018*/ 	.word	0x00000000
	.align		4
        /*001c*/ 	.word	0xfffffffc


//--------------------- .nv.constant4             --------------------------
	.section	.nv.constant4,"a",@progbits
	.align	8
	.align		8
.nv.constant4:
        /*0000*/ 	.dword	isSolvedDevice


//--------------------- .text._Z16bruteforceKernelPiiS_S_S_ --------------------------
	.section	.text._Z16bruteforceKernelPiiS_S_S_,"ax",@progbits
	.align	128
        .global         _Z16bruteforceKernelPiiS_S_S_
        .type           _Z16bruteforceKernelPiiS_S_S_,@function
        .size           _Z16bruteforceKernelPiiS_S_S_,(.L_x_131 - _Z16bruteforceKernelPiiS_S_S_)
        .other          _Z16bruteforceKernelPiiS_S_S_,@"STO_CUDA_ENTRY STV_DEFAULT"
_Z16bruteforceKernelPiiS_S_S_:
.text._Z16bruteforceKernelPiiS_S_S_:
[----:B------:R-:W-:Y:S01]  /*0000*/  LDC R1, c[0x0][0x37c] ;  /* 0x0000df00ff017b82 */ /* 0x000fe20000000800 */
[----:B------:R-:W0:Y:S07]  /*0010*/  LDCU UR4, c[0x0][0x360] ;  /* 0x00006c00ff0477ac */ /* 0x000e2e0008000800 */
[----:B------:R-:W1:Y:S01]  /*0020*/  LDC R13, c[0x0][0x388] ;  /* 0x0000e200ff0d7b82 */ /* 0x000e620000000800 */
[----:B------:R-:W-:Y:S01]  /*0030*/  HFMA2 R2, -RZ, RZ, 0, 0 ;  /* 0x00000000ff027431 */ /* 0x000fe200000001ff */
[----:B------:R-:W2:Y:S01]  /*0040*/  S2R R9, SR_CTAID.X ;  /* 0x0000000000097919 */ /* 0x000ea20000002500 */
[----:B------:R-:W3:Y:S01]  /*0050*/  LDCU.64 UR6, c[0x0][0x358] ;  /* 0x00006b00ff0677ac */ /* 0x000ee20008000a00 */
[----:B------:R-:W2:Y:S01]  /*0060*/  S2R R8, SR_TID.X ;  /* 0x0000000000087919 */ /* 0x000ea20000002100 */
[----:B0-----:R-:W0:Y:S01]  /*0070*/  I2F.U32.RP R4, UR4 ;  /* 0x0000000400047d06 */ /* 0x001e220008209000 */
[----:B------:R-:W-:Y:S01]  /*0080*/  ISETP.NE.U32.AND P2, PT, RZ, UR4, PT ;  /* 0x00000004ff007c0c */ /* 0x000fe2000bf45070 */
[----:B-1----:R-:W-:-:S06]  /*0090*/  IMAD R0, R13, R13, RZ ;  /* 0x0000000d0d007224 */ /* 0x002fcc00078e02ff */
[----:B0-----:R-:W0:Y:S02]  /*00a0*/  MUFU.RCP R4, R4 ;  /* 0x0000000400047308 */ /* 0x001e240000001000 */
[----:B0-----:R-:W-:-:S06]  /*00b0*/  VIADD R5, R4, 0xffffffe ;  /* 0x0ffffffe04057836 */ /* 0x001fcc0000000000 */
[----:B------:R2:W0:Y:S02]  /*00c0*/  F2I.FTZ.U32.TRUNC.NTZ R3, R5 ;  /* 0x0000000500037305 */ /* 0x000424000021f000 */
[----:B--2---:R-:W-:Y:S02]  /*00d0*/  IMAD R5, R9, UR4, R8 ;  /* 0x0000000409057c24 */ /* 0x004fe4000f8e0208 */
[----:B0-----:R-:W-:-:S04]  /*00e0*/  IMAD.MOV R7, RZ, RZ, -R3 ;  /* 0x000000ffff077224 */ /* 0x001fc800078e0a03 */
[----:B------:R-:W-:-:S04]  /*00f0*/  IMAD R7, R7, UR4, RZ ;  /* 0x0000000407077c24 */ /* 0x000fc8000f8e02ff */
[----:B------:R-:W-:-:S04]  /*0100*/  IMAD.HI.U32 R3, R3, R7, R2 ;  /* 0x0000000703037227 */ /* 0x000fc800078e0002 */
[----:B------:R-:W-:-:S04]  /*0110*/  IMAD R2, R0, R0, RZ ;  /* 0x0000000000027224 */ /* 0x000fc800078e02ff */
[----:B------:R-:W-:-:S04]  /*0120*/  IMAD.HI.U32 R3, R3, R2, RZ ;  /* 0x0000000203037227 */ /* 0x000fc800078e00ff */
[----:B------:R-:W-:Y:S02]  /*0130*/  IMAD.MOV R7, RZ, RZ, -R3 ;  /* 0x000000ffff077224 */ /* 0x000fe400078e0a03 */
[----:B------:R-:W-:Y:S02]  /*0140*/  IMAD R12, R2, R5, RZ ;  /* 0x00000005020c7224 */ /* 0x000fe400078e02ff */
[----:B------:R-:W-:Y:S02]  /*0150*/  IMAD R4, R7, UR4, R2 ;  /* 0x0000000407047c24 */ /* 0x000fe4000f8e0202 */
[----:B------:R-:W0:Y:S03]  /*0160*/  LDC.64 R6, c[0x0][0x398] ;  /* 0x0000e600ff067b82 */ /* 0x000e260000000a00 */
[----:B------:R-:W-:-:S13]  /*0170*/  ISETP.GE.U32.AND P0, PT, R4, UR4, PT ;  /* 0x0000000404007c0c */ /* 0x000fda000bf06070 */
[----:B------:R-:W-:Y:S01]  /*0180*/  @P0 VIADD R4, R4, -UR4 ;  /* 0x8000000404040c36 */ /* 0x000fe20008000000 */
[----:B------:R-:W-:Y:S02]  /*0190*/  @P0 IADD3 R3, PT, PT, R3, 0x1, RZ ;  /* 0x0000000103030810 */ /* 0x000fe40007ffe0ff */
[----:B------:R-:W-:Y:S02]  /*01a0*/  ISETP.NE.AND P0, PT, R13, RZ, PT ;  /* 0x000000ff0d00720c */ /* 0x000fe40003f05270 */
[----:B------:R-:W-:Y:S01]  /*01b0*/  ISETP.GE.U32.AND P1, PT, R4, UR4, PT ;  /* 0x0000000404007c0c */ /* 0x000fe2000bf26070 */
[----:B0-----:R-:W-:-:S12]  /*01c0*/  IMAD.WIDE R6, R12, 0x4, R6 ;  /* 0x000000040c067825 */ /* 0x001fd800078e0206 */
[----:B------:R-:W-:Y:S01]  /*01d0*/  @P1 VIADD R3, R3, 0x1 ;  /* 0x0000000103031836 */ /* 0x000fe20000000000 */
[----:B------:R-:W-:Y:S01]  /*01e0*/  @!P2 LOP3.LUT R3, RZ, UR4, RZ, 0x33, !PT ;  /* 0x00000004ff03ac12 */ /* 0x000fe2000f8e33ff */
[----:B---3--:R-:W-:Y:S06]  /*01f0*/  @!P0 BRA `(.L_x_0) ;  /* 0x0000001400608947 */ /* 0x008fec0003800000 */
[C---:B------:R-:W-:Y:S01]  /*0200*/  ISETP.GE.U32.AND P0, PT, R2.reuse, 0x4, PT ;  /* 0x000000040200780c */ /* 0x040fe20003f06070 */
[----:B------:R-:W-:Y:S01]  /*0210*/  IMAD R4, R3, R8, RZ ;  /* 0x0000000803047224 */ /* 0x000fe200078e02ff */
[C---:B------:R-:W-:Y:S01]  /*0220*/  VIMNMX.U32 R5, PT, PT, R2.reuse, 0x1, !PT ;  /* 0x0000000102057848 */ /* 0x040fe20007fe0000 */
[----:B------:R-:W-:Y:S02]  /*0230*/  IMAD R14, R2, R9, RZ ;  /* 0x00000009020e7224 */ /* 0x000fe400078e02ff */
[----:B------:R-:W-:Y:S01]  /*0240*/  IMAD.MOV.U32 R15, RZ, RZ, RZ ;  /* 0x000000ffff0f7224 */ /* 0x000fe200078e00ff */
[----:B------:R-:W-:-:S07]  /*0250*/  LOP3.LUT R22, R5, 0x1, RZ, 0xc0, !PT ;  /* 0x0000000105167812 */ /* 0x000fce00078ec0ff */
[----:B------:R-:W-:Y:S05]  /*0260*/  @!P0 BRA `(.L_x_1) ;  /* 0x0000000800548947 */ /* 0x000fea0003800000 */
[----:B------:R-:W0:Y:S01]  /*0270*/  LDC.64 R8, c[0x0][0x380] ;  /* 0x0000e000ff087b82 */ /* 0x000e220000000a00 */
[----:B------:R-:W-:Y:S02]  /*0280*/  LOP3.LUT R15, R5, 0xfffffffc, RZ, 0xc0, !PT ;  /* 0xfffffffc050f7812 */ /* 0x000fe400078ec0ff */
[----:B------:R-:W-:Y:S02]  /*0290*/  MOV R17, RZ ;  /* 0x000000ff00117202 */ /* 0x000fe40000000f00 */
[----:B------:R-:W-:-:S13]  /*02a0*/  ISETP.GT.AND P0, PT, R15, RZ, PT ;  /* 0x000000ff0f00720c */ /* 0x000fda0003f04270 */
[----:B------:R-:W-:Y:S05]  /*02b0*/  @!P0 BRA `(.L_x_2) ;  /* 0x0000000400f08947 */ /* 0x000fea0003800000 */
[----:B------:R-:W-:Y:S01]  /*02c0*/  IMAD.IADD R10, R15, 0x1, -R17 ;  /* 0x000000010f0a7824 */ /* 0x000fe200078e0a11 */
[----:B------:R-:W-:-:S04]  /*02d0*/  PLOP3.LUT P0, PT, PT, PT, PT, 0x80, 0x8 ;  /* 0x000000000008781c */ /* 0x000fc80003f0f070 */
[----:B------:R-:W-:-:S13]  /*02e0*/  ISETP.GT.AND P1, PT, R10, 0xc, PT ;  /* 0x0000000c0a00780c */ /* 0x000fda0003f24270 */
[----:B------:R-:W-:Y:S05]  /*02f0*/  @!P1 BRA `(.L_x_3) ;  /* 0x0000000400349947 */ /* 0x000fea0003800000 */
[----:B------:R-:W-:Y:S01]  /*0300*/  PLOP3.LUT P0, PT, PT, PT, PT, 0x8, 0x80 ;  /* 0x000000000080781c */ /* 0x000fe20003f0e170 */
[----:B------:R-:W-:-:S12]  /*0310*/  VIADD R16, R15, 0xfffffff4 ;  /* 0xfffffff40f107836 */ /* 0x000fd80000000000 */
.L_x_4:
[----:B---3--:R-:W1:Y:S01]  /*0320*/  LDC.64 R10, c[0x0][0x380] ;  /* 0x0000e000ff0a7b82 */ /* 0x008e620000000a00 */
[----:B------:R-:W-:-:S05]  /*0330*/  IADD3 R23, PT, PT, R14, R17, RZ ;  /* 0x000000110e177210 */ /* 0x000fca0007ffe0ff */
[----:B-1----:R-:W-:-:S05]  /*0340*/  IMAD.WIDE.U32 R26, R23, 0x4, R10 ;  /* 0x00000004171a7825 */ /* 0x002fca00078e000a */
[----:B------:R-:W2:Y:S01]  /*0350*/  LDG.E R29, desc[UR6][R26.64] ;  /* 0x000000061a1d7981 */ /* 0x000ea2000c1e1900 */
[----:B------:R-:W-:Y:S02]  /*0360*/  VIADD R21, R23, 0x1 ;  /* 0x0000000117157836 */ /* 0x000fe40000000000 */
[----:B------:R-:W-:-:S04]  /*0370*/  IMAD.WIDE.U32 R18, R17, 0x4, R6 ;  /* 0x0000000411127825 */ /* 0x000fc800078e0006 */
[----:B------:R-:W-:Y:S01]  /*0380*/  IMAD.WIDE.U32 R20, R21, 0x4, R10 ;  /* 0x0000000415147825 */ /* 0x000fe200078e000a */
[----:B--2---:R1:W-:Y:S05]  /*0390*/  STG.E desc[UR6][R18.64], R29 ;  /* 0x0000001d12007986 */ /* 0x0043ea000c101906 */
[----:B------:R-:W2:Y:S01]  /*03a0*/  LDG.E R21, desc[UR6][R20.64] ;  /* 0x0000000614157981 */ /* 0x000ea2000c1e1900 */
[----:B------:R-:W-:-:S04]  /*03b0*/  VIADD R25, R23, 0x2 ;  /* 0x0000000217197836 */ /* 0x000fc80000000000 */
[--C-:B------:R-:W-:Y:S01]  /*03c0*/  IMAD.WIDE.U32 R24, R25, 0x4, R10.reuse ;  /* 0x0000000419187825 */ /* 0x100fe200078e000a */
[----:B------:R-:W-:Y:S01]  /*03d0*/  IADD3 R33, PT, PT, R23, 0x3, RZ ;  /* 0x0000000317217810 */ /* 0x000fe20007ffe0ff */
[----:B--2---:R2:W-:Y:S04]  /*03e0*/  STG.E desc[UR6][R18.64+0x4], R21 ;  /* 0x0000041512007986 */ /* 0x0045e8000c101906 */
[----:B------:R-:W3:Y:S01]  /*03f0*/  LDG.E R31, desc[UR6][R24.64] ;  /* 0x00000006181f7981 */ /* 0x000ee2000c1e1900 */
[----:B------:R-:W-:-:S04]  /*0400*/  IMAD.WIDE.U32 R26, R33, 0x4, R10 ;  /* 0x00000004211a7825 */ /* 0x000fc800078e000a */
[----:B------:R-:W-:Y:S01]  /*0410*/  VIADD R35, R17, 0x4 ;  /* 0x0000000411237836 */ /* 0x000fe20000000000 */
[----:B---3--:R3:W-:Y:S04]  /*0420*/  STG.E desc[UR6][R18.64+0x8], R31 ;  /* 0x0000081f12007986 */ /* 0x0087e8000c101906 */
[----:B------:R-:W4:Y:S01]  /*0430*/  LDG.E R33, desc[UR6][R26.64] ;  /* 0x000000061a217981 */ /* 0x000f22000c1e1900 */
[----:B-1----:R-:W-:-:S04]  /*0440*/  IMAD.IADD R29, R14, 0x1, R35 ;  /* 0x000000010e1d7824 */ /* 0x002fc800078e0223 */
[----:B------:R-:W-:Y:S01]  /*0450*/  IMAD.WIDE.U32 R28, R29, 0x4, R10 ;  /* 0x000000041d1c7825 */ /* 0x000fe200078e000a */
[----:B------:R-:W-:Y:S01]  /*0460*/  IADD3 R30, PT, PT, R23, 0x5, RZ ;  /* 0x00000005171e7810 */ /* 0x000fe20007ffe0ff */
[----:B----4-:R1:W-:Y:S04]  /*0470*/  STG.E desc[UR6][R18.64+0xc], R33 ;  /* 0x00000c2112007986 */ /* 0x0103e8000c101906 */
[----:B------:R-:W4:Y:S01]  /*0480*/  LDG.E R37, desc[UR6][R28.64] ;  /* 0x000000061c257981 */ /* 0x000f22000c1e1900 */
[----:B--2---:R-:W-:-:S04]  /*0490*/  IMAD.WIDE.U32 R20, R35, 0x4, R6 ;  /* 0x0000000423147825 */ /* 0x004fc800078e0006 */
[----:B------:R-:W-:Y:S01]  /*04a0*/  IMAD.WIDE.U32 R24, R30, 0x4, R10 ;  /* 0x000000041e187825 */ /* 0x000fe200078e000a */
[----:B----4-:R2:W-:Y:S04]  /*04b0*/  STG.E desc[UR6][R20.64], R37 ;  /* 0x0000002514007986 */ /* 0x0105e8000c101906 */
[----:B---3--:R-:W3:Y:S01]  /*04c0*/  LDG.E R31, desc[UR6][R24.64] ;  /* 0x00000006181f7981 */ /* 0x008ee2000c1e1900 */
[----:B------:R-:W-:-:S04]  /*04d0*/  VIADD R27, R23, 0x6 ;  /* 0x00000006171b7836 */ /* 0x000fc80000000000 */
[----:B------:R-:W-:Y:S01]  /*04e0*/  IMAD.WIDE.U32 R26, R27, 0x4, R10 ;  /* 0x000000041b1a7825 */ /* 0x000fe200078e000a */
[----:B---3--:R3:W-:Y:S04]  /*04f0*/  STG.E desc[UR6][R20.64+0x4], R31 ;  /* 0x0000041f14007986 */ /* 0x0087e8000c101906 */
[----:B------:R-:W4:Y:S01]  /*0500*/  LDG.E R35, desc[UR6][R26.64] ;  /* 0x000000061a237981 */ /* 0x000f22000c1e1900 */
[----:B-1----:R-:W-:-:S04]  /*0510*/  VIADD R19, R23, 0x7 ;  /* 0x0000000717137836 */ /* 0x002fc80000000000 */
[----:B------:R-:W-:Y:S01]  /*0520*/  IMAD.WIDE.U32 R28, R19, 0x4, R10 ;  /* 0x00000004131c7825 */ /* 0x000fe200078e000a */
[----:B------:R-:W-:Y:S01]  /*0530*/  IADD3 R19, PT, PT, R17, 0x8, RZ ;  /* 0x0000000811137810 */ /* 0x000fe20007ffe0ff */
[----:B----4-:R-:W-:Y:S04]  /*0540*/  STG.E desc[UR6][R20.64+0x8], R35 ;  /* 0x0000082314007986 */ /* 0x010fe8000c101906 */
[----:B------:R-:W4:Y:S01]  /*0550*/  LDG.E R33, desc[UR6][R28.64] ;  /* 0x000000061c217981 */ /* 0x000f22000c1e1900 */
[----:B--2---:R-:W-:-:S04]  /*0560*/  IMAD.IADD R37, R14, 0x1, R19 ;  /* 0x000000010e257824 */ /* 0x004fc800078e0213 */
[----:B------:R-:W-:Y:S01]  /*0570*/  IMAD.WIDE.U32 R24, R37, 0x4, R10 ;  /* 0x0000000425187825 */ /* 0x000fe200078e000a */
[----:B----4-:R1:W-:Y:S04]  /*0580*/  STG.E desc[UR6][R20.64+0xc], R33 ;  /* 0x00000c2114007986 */ /* 0x0103e8000c101906 */
[----:B------:R-:W2:Y:S01]  /*0590*/  LDG.E R37, desc[UR6][R24.64] ;  /* 0x0000000618257981 */ /* 0x000ea2000c1e1900 */
[----:B---3--:R-:W-:Y:S02]  /*05a0*/  VIADD R31, R23, 0x9 ;  /* 0x00000009171f7836 */ /* 0x008fe40000000000 */
[----:B------:R-:W-:-:S04]  /*05b0*/  IMAD.WIDE.U32 R18, R19, 0x4, R6 ;  /* 0x0000000413127825 */ /* 0x000fc800078e0006 */
[--C-:B------:R-:W-:Y:S01]  /*05c0*/  IMAD.WIDE.U32 R26, R31, 0x4, R10.reuse ;  /* 0x000000041f1a7825 */ /* 0x100fe200078e000a */
[----:B------:R-:W-:Y:S01]  /*05d0*/  IADD3 R29, PT, PT, R23, 0xa, RZ ;  /* 0x0000000a171d7810 */ /* 0x000fe20007ffe0ff */
[----:B--2---:R2:W-:Y:S04]  /*05e0*/  STG.E desc[UR6][R18.64], R37 ;  /* 0x0000002512007986 */ /* 0x0045e8000c101906 */
[----:B------:R-:W3:Y:S01]  /*05f0*/  LDG.E R31, desc[UR6][R26.64] ;  /* 0x000000061a1f7981 */ /* 0x000ee2000c1e1900 */
[----:B------:R-:W-:-:S04]  /*0600*/  IMAD.WIDE.U32 R28, R29, 0x4, R10 ;  /* 0x000000041d1c7825 */ /* 0x000fc800078e000a */
[----:B-1----:R-:W-:Y:S01]  /*0610*/  VIADD R21, R23, 0xb ;  /* 0x0000000b17157836 */ /* 0x002fe20000000000 */
[----:B---3--:R1:W-:Y:S04]  /*0620*/  STG.E desc[UR6][R18.64+0x4], R31 ;  /* 0x0000041f12007986 */ /* 0x0083e8000c101906 */
[----:B------:R-:W3:Y:S01]  /*0630*/  LDG.E R35, desc[UR6][R28.64] ;  /* 0x000000061c237981 */ /* 0x000ee2000c1e1900 */
[----:B------:R-:W-:-:S04]  /*0640*/  IMAD.WIDE.U32 R24, R21, 0x4, R10 ;  /* 0x0000000415187825 */ /* 0x000fc800078e000a */
[----:B------:R-:W-:Y:S01]  /*0650*/  VIADD R21, R17, 0xc ;  /* 0x0000000c11157836 */ /* 0x000fe20000000000 */
[----:B---3--:R3:W-:Y:S04]  /*0660*/  STG.E desc[UR6][R18.64+0x8], R35 ;  /* 0x0000082312007986 */ /* 0x0087e8000c101906 */
[----:B------:R-:W4:Y:S01]  /*0670*/  LDG.E R33, desc[UR6][R24.64] ;  /* 0x0000000618217981 */ /* 0x000f22000c1e1900 */
[----:B--2---:R-:W-:-:S05]  /*0680*/  IADD3 R37, PT, PT, R14, R21, RZ ;  /* 0x000000150e257210 */ /* 0x004fca0007ffe0ff */
[----:B------:R-:W-:Y:S01]  /*0690*/  IMAD.WIDE.U32 R26, R37, 0x4, R10 ;  /* 0x00000004251a7825 */ /* 0x000fe200078e000a */
[----:B----4-:R3:W-:Y:S05]  /*06a0*/  STG.E desc[UR6][R18.64+0xc], R33 ;  /* 0x00000c2112007986 */ /* 0x0107ea000c101906 */
[----:B------:R-:W2:Y:S01]  /*06b0*/  LDG.E R27, desc[UR6][R26.64] ;  /* 0x000000061a1b7981 */ /* 0x000ea2000c1e1900 */
[----:B-1----:R-:W-:Y:S02]  /*06c0*/  VIADD R31, R23, 0xd ;  /* 0x0000000d171f7836 */ /* 0x002fe40000000000 */
        /* <DEDUP_REMOVED lines=8> */
[----:B------:R-:W2:Y:S01]  /*0750*/  LDG.E R25, desc[UR6][R24.64] ;  /* 0x0000000618197981 */ /* 0x000ea2000c1e1900 */
[----:B------:R-:W-:-:S03]  /*0760*/  IMAD.WIDE.U32 R10, R23, 0x4, R10 ;  /* 0x00000004170a7825 */ /* 0x000fc600078e000a */
[----:B--2---:R3:W-:Y:S04]  /*0770*/  STG.E desc[UR6][R20.64+0x8], R25 ;  /* 0x0000081914007986 */ /* 0x0047e8000c101906 */
[----:B------:R-:W2:Y:S01]  /*0780*/  LDG.E R11, desc[UR6][R10.64] ;  /* 0x000000060a0b7981 */ /* 0x000ea2000c1e1900 */
[----:B------:R-:W-:-:S05]  /*0790*/  VIADD R17, R17, 0x10 ;  /* 0x0000001011117836 */ /* 0x000fca0000000000 */
[----:B------:R-:W-:Y:S01]  /*07a0*/  ISETP.GE.AND P1, PT, R17, R16, PT ;  /* 0x000000101100720c */ /* 0x000fe20003f26270 */
[----:B--2---:R3:W-:-:S12]  /*07b0*/  STG.E desc[UR6][R20.64+0xc], R11 ;  /* 0x00000c0b14007986 */ /* 0x0047d8000c101906 */
[----:B------:R-:W-:Y:S05]  /*07c0*/  @!P1 BRA `(.L_x_4) ;  /* 0xfffffff800d49947 */ /* 0x000fea000383ffff */
.L_x_3:
[----:B------:R-:W-:-:S05]  /*07d0*/  IMAD.IADD R10, R15, 0x1, -R17 ;  /* 0x000000010f0a7824 */ /* 0x000fca00078e0a11 */
[----:B------:R-:W-:-:S13]  /*07e0*/  ISETP.GT.AND P1, PT, R10, 0x4, PT ;  /* 0x000000040a00780c */ /* 0x000fda0003f24270 */
[----:B------:R-:W-:Y:S05]  /*07f0*/  @!P1 BRA `(.L_x_5) ;  /* 0x0000000000989947 */ /* 0x000fea0003800000 */
[----:B---3--:R-:W1:Y:S01]  /*0800*/  LDC.64 R10, c[0x0][0x380] ;  /* 0x0000e000ff0a7b82 */ /* 0x008e620000000a00 */
[----:B------:R-:W-:-:S05]  /*0810*/  IADD3 R23, PT, PT, R14, R17, RZ ;  /* 0x000000110e177210 */ /* 0x000fca0007ffe0ff */
[----:B-1----:R-:W-:-:S06]  /*0820*/  IMAD.WIDE.U32 R20, R23, 0x4, R10 ;  /* 0x0000000417147825 */ /* 0x002fcc00078e000a */
[----:B------:R-:W2:Y:S01]  /*0830*/  LDG.E R21, desc[UR6][R20.64] ;  /* 0x0000000614157981 */ /* 0x000ea2000c1e1900 */
[----:B------:R-:W-:Y:S02]  /*0840*/  VIADD R25, R23, 0x1 ;  /* 0x0000000117197836 */ /* 0x000fe40000000000 */
[----:B------:R-:W-:-:S04]  /*0850*/  IMAD.WIDE.U32 R18, R17, 0x4, R6 ;  /* 0x0000000411127825 */ /* 0x000fc800078e0006 */
[----:B------:R-:W-:Y:S01]  /*0860*/  IMAD.WIDE.U32 R24, R25, 0x4, R10 ;  /* 0x0000000419187825 */ /* 0x000fe200078e000a */
[----:B--2---:R1:W-:Y:S04]  /*0870*/  STG.E desc[UR6][R18.64], R21 ;  /* 0x0000001512007986 */ /* 0x0043e8000c101906 */
        /* <DEDUP_REMOVED lines=9> */
[----:B------:R-:W3:Y:S01]  /*0910*/  LDG.E R35, desc[UR6][R28.64] ;  /* 0x000000061c237981 */ /* 0x000ee2000c1e1900 */
[----:B-1----:R-:W-:-:S04]  /*0920*/  IMAD.IADD R21, R14, 0x1, R37 ;  /* 0x000000010e157824 */ /* 0x002fc800078e0225 */
[----:B------:R-:W-:Y:S01]  /*0930*/  IMAD.WIDE.U32 R24, R21, 0x4, R10 ;  /* 0x0000000415187825 */ /* 0x000fe200078e000a */
[----:B--2---:R-:W-:Y:S01]  /*0940*/  IADD3 R31, PT, PT, R23, 0x5, RZ ;  /* 0x00000005171f7810 */ /* 0x004fe20007ffe0ff */
[----:B---3--:R4:W-:Y:S04]  /*0950*/  STG.E desc[UR6][R18.64+0xc], R35 ;  /* 0x00000c2312007986 */ /* 0x0089e8000c101906 */
[----:B------:R-:W2:Y:S01]  /*0960*/  LDG.E R25, desc[UR6][R24.64] ;  /* 0x0000000618197981 */ /* 0x000ea2000c1e1900 */
[----:B------:R-:W-:-:S04]  /*0970*/  IMAD.WIDE.U32 R20, R37, 0x4, R6 ;  /* 0x0000000425147825 */ /* 0x000fc800078e0006 */
[----:B------:R-:W-:Y:S01]  /*0980*/  IMAD.WIDE.U32 R26, R31, 0x4, R10 ;  /* 0x000000041f1a7825 */ /* 0x000fe200078e000a */
[----:B--2---:R4:W-:Y:S05]  /*0990*/  STG.E desc[UR6][R20.64], R25 ;  /* 0x0000001914007986 */ /* 0x0049ea000c101906 */
[----:B------:R-:W2:Y:S01]  /*09a0*/  LDG.E R27, desc[UR6][R26.64] ;  /* 0x000000061a1b7981 */ /* 0x000ea2000c1e1900 */
[----:B------:R-:W-:-:S04]  /*09b0*/  VIADD R29, R23, 0x6 ;  /* 0x00000006171d7836 */ /* 0x000fc80000000000 */
[----:B------:R-:W-:Y:S01]  /*09c0*/  IMAD.WIDE.U32 R28, R29, 0x4, R10 ;  /* 0x000000041d1c7825 */ /* 0x000fe200078e000a */
[----:B--2---:R4:W-:Y:S05]  /*09d0*/  STG.E desc[UR6][R20.64+0x4], R27 ;  /* 0x0000041b14007986 */ /* 0x0049ea000c101906 */
[----:B------:R-:W2:Y:S01]  /*09e0*/  LDG.E R29, desc[UR6][R28.64] ;  /* 0x000000061c1d7981 */ /* 0x000ea2000c1e1900 */
[----:B------:R-:W-:-:S04]  /*09f0*/  VIADD R23, R23, 0x7 ;  /* 0x0000000717177836 */ /* 0x000fc80000000000 */
[----:B------:R-:W-:Y:S01]  /*0a00*/  IMAD.WIDE.U32 R10, R23, 0x4, R10 ;  /* 0x00000004170a7825 */ /* 0x000fe200078e000a */
[----:B--2---:R4:W-:Y:S05]  /*0a10*/  STG.E desc[UR6][R20.64+0x8], R29 ;  /* 0x0000081d14007986 */ /* 0x0049ea000c101906 */
[----:B------:R-:W2:Y:S01]  /*0a20*/  LDG.E R11, desc[UR6][R10.64] ;  /* 0x000000060a0b7981 */ /* 0x000ea2000c1e1900 */
[----:B------:R-:W-:Y:S02]  /*0a30*/  PLOP3.LUT P0, PT, PT, PT, PT, 0x8, 0x80 ;  /* 0x000000000080781c */ /* 0x000fe40003f0e170 */
[----:B------:R-:W-:Y:S01]  /*0a40*/  IADD3 R17, PT, PT, R17, 0x8, RZ ;  /* 0x0000000811117810 */ /* 0x000fe20007ffe0ff */
[----:B--2---:R4:W-:Y:S10]  /*0a50*/  STG.E desc[UR6][R20.64+0xc], R11 ;  /* 0x00000c0b14007986 */ /* 0x0049f4000c101906 */
.L_x_5:
[----:B------:R-:W-:-:S13]  /*0a60*/  ISETP.EQ.AND P1, PT, R17, R15, PT ;  /* 0x0000000f1100720c */ /* 0x000fda0003f22270 */
[----:B------:R-:W-:Y:S05]  /*0a70*/  @!P0 BRA P1, `(.L_x_1) ;  /* 0x0000000000508947 */ /* 0x000fea0000800000 */
.L_x_2:
[----:B---34-:R-:W-:-:S04]  /*0a80*/  IMAD.IADD R27, R14, 0x1, R17 ;  /* 0x000000010e1b7824 */ /* 0x018fc800078e0211 */
[----:B01----:R-:W-:-:S05]  /*0a90*/  IMAD.WIDE.U32 R18, R27, 0x4, R8 ;  /* 0x000000041b127825 */ /* 0x003fca00078e0008 */
[----:B------:R-:W2:Y:S01]  /*0aa0*/  LDG.E R23, desc[UR6][R18.64] ;  /* 0x0000000612177981 */ /* 0x000ea2000c1e1900 */
[----:B------:R-:W-:Y:S02]  /*0ab0*/  VIADD R21, R27, 0x1 ;  /* 0x000000011b157836 */ /* 0x000fe40000000000 */
[----:B------:R-:W-:-:S04]  /*0ac0*/  IMAD.WIDE.U32 R10, R17, 0x4, R6 ;  /* 0x00000004110a7825 */ /* 0x000fc800078e0006 */
[--C-:B------:R-:W-:Y:S01]  /*0ad0*/  IMAD.WIDE.U32 R20, R21, 0x4, R8.reuse ;  /* 0x0000000415147825 */ /* 0x100fe200078e0008 */
[----:B------:R-:W-:Y:S01]  /*0ae0*/  IADD3 R25, PT, PT, R27, 0x2, RZ ;  /* 0x000000021b197810 */ /* 0x000fe20007ffe0ff */
[----:B--2---:R1:W-:Y:S04]  /*0af0*/  STG.E desc[UR6][R10.64], R23 ;  /* 0x000000170a007986 */ /* 0x0043e8000c101906 */
[----:B------:R-:W2:Y:S01]  /*0b00*/  LDG.E R21, desc[UR6][R20.64] ;  /* 0x0000000614157981 */ /* 0x000ea2000c1e1900 */
[----:B------:R-:W-:-:S04]  /*0b10*/  IMAD.WIDE.U32 R24, R25, 0x4, R8 ;  /* 0x0000000419187825 */ /* 0x000fc800078e0008 */
[----:B------:R-:W-:Y:S01]  /*0b20*/  VIADD R27, R27, 0x3 ;  /* 0x000000031b1b7836 */ /* 0x000fe20000000000 */
[----:B--2---:R1:W-:Y:S04]  /*0b30*/  STG.E desc[UR6][R10.64+0x4], R21 ;  /* 0x000004150a007986 */ /* 0x0043e8000c101906 */
[----:B------:R-:W2:Y:S01]  /*0b40*/  LDG.E R25, desc[UR6][R24.64] ;  /* 0x0000000618197981 */ /* 0x000ea2000c1e1900 */
[----:B------:R-:W-:-:S03]  /*0b50*/  IMAD.WIDE.U32 R18, R27, 0x4, R8 ;  /* 0x000000041b127825 */ /* 0x000fc600078e0008 */
[----:B--2---:R1:W-:Y:S04]  /*0b60*/  STG.E desc[UR6][R10.64+0x8], R25 ;  /* 0x000008190a007986 */ /* 0x0043e8000c101906 */
[----:B------:R-:W2:Y:S01]  /*0b70*/  LDG.E R19, desc[UR6][R18.64] ;  /* 0x0000000612137981 */ /* 0x000ea2000c1e1900 */
[----:B------:R-:W-:-:S05]  /*0b80*/  VIADD R17, R17, 0x4 ;  /* 0x0000000411117836 */ /* 0x000fca0000000000 */
[----:B------:R-:W-:Y:S01]  /*0b90*/  ISETP.NE.AND P0, PT, R17, R15, PT ;  /* 0x0000000f1100720c */ /* 0x000fe20003f05270 */
[----:B--2---:R1:W-:-:S12]  /*0ba0*/  STG.E desc[UR6][R10.64+0xc], R19 ;  /* 0x00000c130a007986 */ /* 0x0043d8000c101906 */
[----:B------:R-:W-:Y:S05]  /*0bb0*/  @P0 BRA `(.L_x_2) ;  /* 0xfffffffc00b00947 */ /* 0x000fea000383ffff */
.L_x_1:
[----:B------:R-:W-:Y:S02]  /*0bc0*/  ISETP.NE.AND P0, PT, R22, RZ, PT ;  /* 0x000000ff1600720c */ /* 0x000fe40003f05270 */
[----:B------:R-:W-:-:S11]  /*0bd0*/  ISETP.GE.AND P1, PT, R13, 0x1, PT ;  /* 0x000000010d00780c */ /* 0x000fd60003f26270 */
[----:B------:R-:W-:Y:S05]  /*0be0*/  @!P0 BRA `(.L_x_6) ;  /* 0x0000000000188947 */ /* 0x000fea0003800000 */
[----:B0-----:R-:W0:Y:S01]  /*0bf0*/  LDC.64 R8, c[0x0][0x380] ;  /* 0x0000e000ff087b82 */ /* 0x001e220000000a00 */
[----:B-1-34-:R-:W-:-:S05]  /*0c00*/  IADD3 R11, PT, PT, R14, R15, RZ ;  /* 0x0000000f0e0b7210 */ /* 0x01afca0007ffe0ff */
[----:B0-----:R-:W-:-:S06]  /*0c10*/  IMAD.WIDE.U32 R8, R11, 0x4, R8 ;  /* 0x000000040b087825 */ /* 0x001fcc00078e0008 */
[----:B------:R-:W2:Y:S01]  /*0c20*/  LDG.E R9, desc[UR6][R8.64] ;  /* 0x0000000608097981 */ /* 0x000ea2000c1e1900 */
[----:B------:R-:W-:-:S05]  /*0c30*/  IMAD.WIDE.U32 R10, R15, 0x4, R6 ;  /* 0x000000040f0a7825 */ /* 0x000fca00078e0006 */
[----:B--2---:R2:W-:Y:S02]  /*0c40*/  STG.E desc[UR6][R10.64], R9 ;  /* 0x000000090a007986 */ /* 0x0045e4000c101906 */
.L_x_6:
[----:B------:R-:W-:Y:S04]  /*0c50*/  BSSY.RECONVERGENT B1, `(.L_x_7) ;  /* 0x00000cc000017945 */ /* 0x000fe80003800200 */
[----:B------:R-:W-:Y:S05]  /*0c60*/  @!P1 BRA `(.L_x_8) ;  /* 0x0000000400ec9947 */ /* 0x000fea0003800000 */
[----:B0-----:R-:W-:Y:S01]  /*0c70*/  VIMNMX.U32 R8, PT, PT, R0, 0x1, !PT ;  /* 0x0000000100087848 */ /* 0x001fe20007fe0000 */
[----:B--2---:R-:W-:-:S07]  /*0c80*/  IMAD.MOV.U32 R9, RZ, RZ, RZ ;  /* 0x000000ffff097224 */ /* 0x004fce00078e00ff */
.L_x_27:
[----:B------:R-:W-:Y:S01]  /*0c90*/  BSSY.RELIABLE B0, `(.L_x_9) ;  /* 0x0000074000007945 */ /* 0x000fe20003800100 */
[----:B-1----:R-:W-:Y:S02]  /*0ca0*/  IMAD R10, R0, R9, RZ ;  /* 0x00000009000a7224 */ /* 0x002fe400078e02ff */
[----:B---34-:R-:W-:-:S07]  /*0cb0*/  IMAD.MOV.U32 R11, RZ, RZ, RZ ;  /* 0x000000ffff0b7224 */ /* 0x018fce00078e00ff */
.L_x_26:
[----:B------:R-:W-:-:S05]  /*0cc0*/  IADD3 R15, PT, PT, R10, R11, RZ ;  /* 0x0000000b0a0f7210 */ /* 0x000fca0007ffe0ff */
[----:B------:R-:W-:-:S05]  /*0cd0*/  IMAD.WIDE.U32 R14, R15, 0x4, R6 ;  /* 0x000000040f0e7825 */ /* 0x000fca00078e0006 */
[----:B------:R-:W2:Y:S02]  /*0ce0*/  LDG.E R13, desc[UR6][R14.64] ;  /* 0x000000060e0d7981 */ /* 0x000ea4000c1e1900 */
[----:B--2---:R-:W-:-:S13]  /*0cf0*/  ISETP.NE.AND P0, PT, R13, RZ, PT ;  /* 0x000000ff0d00720c */ /* 0x004fda0003f05270 */
[----:B------:R-:W-:Y:S05]  /*0d00*/  @!P0 BREAK.RELIABLE B0 ;  /* 0x0000000000008942 */ /* 0x000fea0003800100 */
[----:B------:R-:W-:Y:S05]  /*0d10*/  @!P0 BRA `(.L_x_10) ;  /* 0x0000000800fc8947 */ /* 0x000fea0003800000 */
[----:B------:R-:W-:Y:S01]  /*0d20*/  BSSY.RELIABLE B2, `(.L_x_11) ;  /* 0x0000011000027945 */ /* 0x000fe20003800100 */
[----:B------:R-:W-:-:S07]  /*0d30*/  IMAD.MOV.U32 R17, RZ, RZ, RZ ;  /* 0x000000ffff117224 */ /* 0x000fce00078e00ff */
.L_x_14:
[----:B------:R-:W-:Y:S01]  /*0d40*/  ISETP.NE.AND P0, PT, R17, R11, PT ;  /* 0x0000000b1100720c */ /* 0x000fe20003f05270 */
[----:B------:R-:W-:-:S12]  /*0d50*/  BSSY.RELIABLE B3, `(.L_x_12) ;  /* 0x000000a000037945 */ /* 0x000fd80003800100 */
[----:B------:R-:W-:Y:S05]  /*0d60*/  @!P0 BRA `(.L_x_13) ;  /* 0x0000000000208947 */ /* 0x000fea0003800000 */
[----:B------:R-:W-:-:S04]  /*0d70*/  IMAD.IADD R15, R10, 0x1, R17 ;  /* 0x000000010a0f7824 */ /* 0x000fc800078e0211 */
[----:B------:R-:W-:-:S06]  /*0d80*/  IMAD.WIDE R14, R15, 0x4, R6 ;  /* 0x000000040f0e7825 */ /* 0x000fcc00078e0206 */
[----:B------:R-:W2:Y:S02]  /*0d90*/  LDG.E R14, desc[UR6][R14.64] ;  /* 0x000000060e0e7981 */ /* 0x000ea4000c1e1900 */
[----:B--2---:R-:W-:-:S13]  /*0da0*/  ISETP.NE.AND P0, PT, R13, R14, PT ;  /* 0x0000000e0d00720c */ /* 0x004fda0003f05270 */
[----:B------:R-:W-:Y:S05]  /*0db0*/  @!P0 BREAK.RELIABLE B3 ;  /* 0x0000000000038942 */ /* 0x000fea0003800100 */
[----:B------:R-:W-:Y:S05]  /*0dc0*/  @!P0 BREAK.RELIABLE B2 ;  /* 0x0000000000028942 */ /* 0x000fea0003800100 */
[----:B------:R-:W-:Y:S05]  /*0dd0*/  @!P0 BREAK.RELIABLE B0 ;  /* 0x0000000000008942 */ /* 0x000fea0003800100 */
[----:B------:R-:W-:Y:S05]  /*0de0*/  @!P0 BRA `(.L_x_10) ;  /* 0x0000000800c88947 */ /* 0x000fea0003800000 */
.L_x_13:
[----:B------:R-:W-:Y:S05]  /*0df0*/  BSYNC.RELIABLE B3 ;  /* 0x0000000000037941 */ /* 0x000fea0003800100 */
.L_x_12:
[----:B------:R-:W-:-:S04]  /*0e00*/  IADD3 R17, PT, PT, R17, 0x1, RZ ;  /* 0x0000000111117810 */ /* 0x000fc80007ffe0ff */
[----:B------:R-:W-:-:S13]  /*0e10*/  ISETP.NE.AND P0, PT, R17, R8, PT ;  /* 0x000000081100720c */ /* 0x000fda0003f05270 */
[----:B------:R-:W-:Y:S05]  /*0e20*/  @P0 BRA `(.L_x_14) ;  /* 0xfffffffc00c40947 */ /* 0x000fea000383ffff */
[----:B------:R-:W-:Y:S05]  /*0e30*/  BSYNC.RELIABLE B2 ;  /* 0x0000000000027941 */ /* 0x000fea0003800100 */
.L_x_11:
[----:B------:R-:W-:Y:S01]  /*0e40*/  BSSY.RELIABLE B2, `(.L_x_15) ;  /* 0x0000011000027945 */ /* 0x000fe20003800100 */
[----:B------:R-:W-:-:S07]  /*0e50*/  IMAD.MOV.U32 R16, RZ, RZ, RZ ;  /* 0x000000ffff107224 */ /* 0x000fce00078e00ff */
.L_x_18:
[----:B------:R-:W-:Y:S01]  /*0e60*/  ISETP.NE.AND P0, PT, R16, R9, PT ;  /* 0x000000091000720c */ /* 0x000fe20003f05270 */
[----:B------:R-:W-:-:S12]  /*0e70*/  BSSY.RELIABLE B3, `(.L_x_16) ;  /* 0x000000a000037945 */ /* 0x000fd80003800100 */
[----:B------:R-:W-:Y:S05]  /*0e80*/  @!P0 BRA `(.L_x_17) ;  /* 0x0000000000208947 */ /* 0x000fea0003800000 */
[----:B------:R-:W-:-:S04]  /*0e90*/  IMAD R15, R0, R16, R11 ;  /* 0x00000010000f7224 */ /* 0x000fc800078e020b */
[----:B------:R-:W-:-:S06]  /*0ea0*/  IMAD.WIDE R14, R15, 0x4, R6 ;  /* 0x000000040f0e7825 */ /* 0x000fcc00078e0206 */
[----:B------:R-:W2:Y:S02]  /*0eb0*/  LDG.E R14, desc[UR6][R14.64] ;  /* 0x000000060e0e7981 */ /* 0x000ea4000c1e1900 */
[----:B--2---:R-:W-:-:S13]  /*0ec0*/  ISETP.NE.AND P0, PT, R13, R14, PT ;  /* 0x0000000e0d00720c */ /* 0x004fda0003f05270 */
[----:B------:R-:W-:Y:S05]  /*0ed0*/  @!P0 BREAK.RELIABLE B3 ;  /* 0x0000000000038942 */ /* 0x000fea0003800100 */
[----:B------:R-:W-:Y:S05]  /*0ee0*/  @!P0 BREAK.RELIABLE B2 ;  /* 0x0000000000028942 */ /* 0x000fea0003800100 */
[----:B------:R-:W-:Y:S05]  /*0ef0*/  @!P0 BREAK.RELIABLE B0 ;  /* 0x0000000000008942 */ /* 0x000fea0003800100 */
[----:B------:R-:W-:Y:S05]  /*0f00*/  @!P0 BRA `(.L_x_10) ;  /* 0x0000000800808947 */ /* 0x000fea0003800000 */
.L_x_17:
[----:B------:R-:W-:Y:S05]  /*0f10*/  BSYNC.RELIABLE B3 ;  /* 0x0000000000037941 */ /* 0x000fea0003800100 */
.L_x_16:
[----:B------:R-:W-:-:S05]  /*0f20*/  VIADD R16, R16, 0x1 ;  /* 0x0000000110107836 */ /* 0x000fca0000000000 */
[----:B------:R-:W-:-:S13]  /*0f30*/  ISETP.NE.AND P0, PT, R16, R8, PT ;  /* 0x000000081000720c */ /* 0x000fda0003f05270 */
[----:B------:R-:W-:Y:S05]  /*0f40*/  @P0 BRA `(.L_x_18) ;  /* 0xfffffffc00c40947 */ /* 0x000fea000383ffff */
[----:B------:R-:W-:Y:S05]  /*0f50*/  BSYNC.RELIABLE B2 ;  /* 0x0000000000027941 */ /* 0x000fea0003800100 */
.L_x_15:
[----:B------:R-:W0:Y:S01]  /*0f60*/  LDC R14, c[0x0][0x388] ;  /* 0x0000e200ff0e7b82 */ /* 0x000e220000000800 */
[----:B------:R-:W-:Y:S01]  /*0f70*/  IABS R20, R9 ;  /* 0x0000000900147213 */ /* 0x000fe20000000000 */
[----:B------:R-:W-:Y:S01]  /*0f80*/  BSSY.RELIABLE B2, `(.L_x_19) ;  /* 0x0000041000027945 */ /* 0x000fe20003800100 */
[----:B------:R-:W-:Y:S02]  /*0f90*/  IABS R21, R11 ;  /* 0x0000000b00157213 */ /* 0x000fe40000000000 */
[----:B0-----:R-:W-:-:S04]  /*0fa0*/  IABS R18, R14 ;  /* 0x0000000e00127213 */ /* 0x001fc80000000000 */
[----:B------:R-:W0:Y:S08]  /*0fb0*/  I2F.RP R15, R18 ;  /* 0x00000012000f7306 */ /* 0x000e300000209400 */
[----:B0-----:R-:W0:Y:S02]  /*0fc0*/  MUFU.RCP R15, R15 ;  /* 0x0000000f000f7308 */ /* 0x001e240000001000 */
[----:B0-----:R-:W-:-:S06]  /*0fd0*/  IADD3 R16, PT, PT, R15, 0xffffffe, RZ ;  /* 0x0ffffffe0f107810 */ /* 0x001fcc0007ffe0ff */
[----:B------:R0:W1:Y:S02]  /*0fe0*/  F2I.FTZ.U32.TRUNC.NTZ R17, R16 ;  /* 0x0000001000117305 */ /* 0x000064000021f000 */
[----:B0-----:R-:W-:Y:S02]  /*0ff0*/  IMAD.MOV.U32 R16, RZ, RZ, RZ ;  /* 0x000000ffff107224 */ /* 0x001fe400078e00ff */
[----:B-1----:R-:W-:-:S04]  /*1000*/  IMAD.MOV R19, RZ, RZ, -R17 ;  /* 0x000000ffff137224 */ /* 0x002fc800078e0a11 */
[----:B------:R-:W-:-:S04]  /*1010*/  IMAD R19, R19, R18, RZ ;  /* 0x0000001213137224 */ /* 0x000fc800078e02ff */
[----:B------:R-:W-:Y:S01]  /*1020*/  IMAD.HI.U32 R17, R17, R19, R16 ;  /* 0x0000001311117227 */ /* 0x000fe200078e0010 */
[----:B------:R-:W-:-:S03]  /*1030*/  MOV R19, R20 ;  /* 0x0000001400137202 */ /* 0x000fc60000000f00 */
[----:B------:R-:W-:Y:S02]  /*1040*/  IMAD.MOV.U32 R20, RZ, RZ, R21 ;  /* 0x000000ffff147224 */ /* 0x000fe400078e0015 */
[----:B------:R-:W-:-:S04]  /*1050*/  IMAD.HI.U32 R15, R17, R19, RZ ;  /* 0x00000013110f7227 */ /* 0x000fc800078e00ff */
[----:B------:R-:W-:-:S04]  /*1060*/  IMAD.HI.U32 R17, R17, R20, RZ ;  /* 0x0000001411117227 */ /* 0x000fc800078e00ff */
[----:B------:R-:W-:Y:S01]  /*1070*/  IMAD.MOV R15, RZ, RZ, -R15 ;  /* 0x000000ffff0f7224 */ /* 0x000fe200078e0a0f */
[----:B------:R-:W-:-:S03]  /*1080*/  IADD3 R17, PT, PT, -R17, RZ, RZ ;  /* 0x000000ff11117210 */ /* 0x000fc60007ffe1ff */
[C---:B------:R-:W-:Y:S02]  /*1090*/  IMAD R15, R18.reuse, R15, R19 ;  /* 0x0000000f120f7224 */ /* 0x040fe400078e0213 */
[----:B------:R-:W-:-:S03]  /*10a0*/  IMAD R16, R18, R17, R20 ;  /* 0x0000001112107224 */ /* 0x000fc600078e0214 */
[C---:B------:R-:W-:Y:S02]  /*10b0*/  ISETP.GT.U32.AND P0, PT, R18.reuse, R15, PT ;  /* 0x0000000f1200720c */ /* 0x040fe40003f04070 */
[----:B------:R-:W-:-:S11]  /*10c0*/  ISETP.GT.U32.AND P1, PT, R18, R16, PT ;  /* 0x000000101200720c */ /* 0x000fd60003f24070 */
[--C-:B------:R-:W-:Y:S01]  /*10d0*/  @!P0 IMAD.IADD R15, R15, 0x1, -R18.reuse ;  /* 0x000000010f0f8824 */ /* 0x100fe200078e0a12 */
[----:B------:R-:W-:Y:S01]  /*10e0*/  ISETP.GE.AND P0, PT, R9, RZ, PT ;  /* 0x000000ff0900720c */ /* 0x000fe20003f06270 */
[----:B------:R-:W-:Y:S01]  /*10f0*/  @!P1 IMAD.IADD R16, R16, 0x1, -R18 ;  /* 0x0000000110109824 */ /* 0x000fe200078e0a12 */
[----:B------:R-:W-:Y:S02]  /*1100*/  ISETP.GE.AND P1, PT, R11, RZ, PT ;  /* 0x000000ff0b00720c */ /* 0x000fe40003f26270 */
[C---:B------:R-:W-:Y:S02]  /*1110*/  ISETP.GT.U32.AND P2, PT, R18.reuse, R15, PT ;  /* 0x0000000f1200720c */ /* 0x040fe40003f44070 */
[----:B------:R-:W-:-:S11]  /*1120*/  ISETP.GT.U32.AND P3, PT, R18, R16, PT ;  /* 0x000000101200720c */ /* 0x000fd60003f64070 */
[----:B------:R-:W-:Y:S02]  /*1130*/  @!P2 IADD3 R15, PT, PT, R15, -R18, RZ ;  /* 0x800000120f0fa210 */ /* 0x000fe40007ffe0ff */
[----:B------:R-:W-:Y:S01]  /*1140*/  @!P3 IMAD.IADD R16, R16, 0x1, -R18 ;  /* 0x000000011010b824 */ /* 0x000fe200078e0a12 */
[----:B------:R-:W-:Y:S02]  /*1150*/  ISETP.NE.AND P2, PT, R14, RZ, PT ;  /* 0x000000ff0e00720c */ /* 0x000fe40003f45270 */
[----:B------:R-:W-:Y:S01]  /*1160*/  @!P0 IADD3 R15, PT, PT, -R15, RZ, RZ ;  /* 0x000000ff0f0f8210 */ /* 0x000fe20007ffe1ff */
[----:B------:R-:W-:Y:S01]  /*1170*/  IMAD.MOV.U32 R17, RZ, RZ, R16 ;  /* 0x000000ffff117224 */ /* 0x000fe200078e0010 */
[----:B------:R-:W-:-:S03]  /*1180*/  LOP3.LUT R16, RZ, R14, RZ, 0x33, !PT ;  /* 0x0000000eff107212 */ /* 0x000fc600078e33ff */
[----:B------:R-:W-:Y:S01]  /*1190*/  @!P1 IMAD.MOV R17, RZ, RZ, -R17 ;  /* 0x000000ffff119224 */ /* 0x000fe200078e0a11 */
[----:B------:R-:W-:-:S04]  /*11a0*/  SEL R18, R16, R15, !P2 ;  /* 0x0000000f10127207 */ /* 0x000fc80005000000 */
[----:B------:R-:W-:Y:S01]  /*11b0*/  SEL R16, R16, R17, !P2 ;  /* 0x0000001110107207 */ /* 0x000fe20005000000 */
[----:B------:R-:W-:-:S03]  /*11c0*/  IMAD.IADD R17, R9, 0x1, -R18 ;  /* 0x0000000109117824 */ /* 0x000fc600078e0a12 */
[----:B------:R-:W-:Y:S01]  /*11d0*/  IADD3 R19, PT, PT, -R16, R11, RZ ;  /* 0x0000000b10137210 */ /* 0x000fe20007ffe1ff */
[----:B------:R-:W-:-:S04]  /*11e0*/  IMAD.IADD R18, R17, 0x1, R14 ;  /* 0x0000000111127824 */ /* 0x000fc800078e020e */
[----:B------:R-:W-:-:S07]  /*11f0*/  IMAD.IADD R21, R19, 0x1, R14 ;  /* 0x0000000113157824 */ /* 0x000fce00078e020e */
.L_x_25:
[----:B------:R-:W-:Y:S01]  /*1200*/  ISETP.NE.AND P0, PT, R17, R9, PT ;  /* 0x000000091100720c */ /* 0x000fe20003f05270 */
[----:B------:R-:W-:-:S12]  /*1210*/  BSSY.RELIABLE B3, `(.L_x_20) ;  /* 0x0000014000037945 */ /* 0x000fd80003800100 */
[----:B------:R-:W-:Y:S05]  /*1220*/  @!P0 BRA `(.L_x_21) ;  /* 0x0000000000488947 */ /* 0x000fea0003800000 */
[----:B------:R-:W-:Y:S01]  /*1230*/  IMAD R23, R0, R17, RZ ;  /* 0x0000001100177224 */ /* 0x000fe200078e02ff */
[----:B------:R-:W-:-:S07]  /*1240*/  MOV R16, R19 ;  /* 0x0000001300107202 */ /* 0x000fce0000000f00 */
.L_x_24:
        /* <DEDUP_REMOVED lines=10> */
[----:B------:R-:W-:Y:S05]  /*12f0*/  @!P0 BREAK.RELIABLE B0 ;  /* 0x0000000000008942 */ /* 0x000fea0003800100 */
[----:B------:R-:W-:Y:S05]  /*1300*/  @!P0 BRA `(.L_x_10) ;  /* 0x0000000400808947 */ /* 0x000fea0003800000 */
.L_x_23:
[----:B------:R-:W-:Y:S05]  /*1310*/  BSYNC.RELIABLE B4 ;  /* 0x0000000000047941 */ /* 0x000fea0003800100 */
.L_x_22:
[----:B------:R-:W-:-:S05]  /*1320*/  VIADD R16, R16, 0x1 ;  /* 0x0000000110107836 */ /* 0x000fca0000000000 */
[----:B------:R-:W-:-:S13]  /*1330*/  ISETP.GE.AND P0, PT, R16, R21, PT ;  /* 0x000000151000720c */ /* 0x000fda0003f06270 */
[----:B------:R-:W-:Y:S05]  /*1340*/  @!P0 BRA `(.L_x_24) ;  /* 0xfffffffc00c08947 */ /* 0x000fea000383ffff */
.L_x_21:
[----:B------:R-:W-:Y:S05]  /*1350*/  BSYNC.RELIABLE B3 ;  /* 0x0000000000037941 */ /* 0x000fea0003800100 */
.L_x_20:
[----:B------:R-:W-:-:S04]  /*1360*/  IADD3 R17, PT, PT, R17, 0x1, RZ ;  /* 0x0000000111117810 */ /* 0x000fc80007ffe0ff */
[----:B------:R-:W-:-:S13]  /*1370*/  ISETP.GE.AND P0, PT, R17, R18, PT ;  /* 0x000000121100720c */ /* 0x000fda0003f06270 */
[----:B------:R-:W-:Y:S05]  /*1380*/  @!P0 BRA `(.L_x_25) ;  /* 0xfffffffc009c8947 */ /* 0x000fea000383ffff */
[----:B------:R-:W-:Y:S05]  /*1390*/  BSYNC.RELIABLE B2 ;  /* 0x0000000000027941 */ /* 0x000fea0003800100 */
.L_x_19:
[----:B------:R-:W-:-:S05]  /*13a0*/  VIADD R11, R11, 0x1 ;  /* 0x000000010b0b7836 */ /* 0x000fca0000000000 */
[----:B------:R-:W-:-:S13]  /*13b0*/  ISETP.NE.AND P0, PT, R11, R8, PT ;  /* 0x000000080b00720c */ /* 0x000fda0003f05270 */
[----:B------:R-:W-:Y:S05]  /*13c0*/  @P0 BRA `(.L_x_26) ;  /* 0xfffffff8003c0947 */ /* 0x000fea000383ffff */
[----:B------:R-:W-:Y:S05]  /*13d0*/  BSYNC.RELIABLE B0 ;  /* 0x0000000000007941 */ /* 0x000fea0003800100 */
.L_x_9:
[----:B------:R-:W-:-:S05]  /*13e0*/  VIADD R9, R9, 0x1 ;  /* 0x0000000109097836 */ /* 0x000fca0000000000 */
[----:B------:R-:W-:-:S13]  /*13f0*/  ISETP.NE.AND P0, PT, R9, R8, PT ;  /* 0x000000080900720c */ /* 0x000fda0003f05270 */
[----:B------:R-:W-:Y:S05]  /*1400*/  @!P0 BRA `(.L_x_0) ;  /* 0x0000000000dc8947 */ /* 0x000fea0003800000 */
[----:B------:R-:W-:Y:S05]  /*1410*/  BRA `(.L_x_27) ;  /* 0xfffffff8001c7947 */ /* 0x000fea000383ffff */
.L_x_8:
[----:B-1234-:R-:W-:Y:S01]  /*1420*/  HFMA2 R11, -RZ, RZ, 0, 0 ;  /* 0x00000000ff0b7431 */ /* 0x01efe200000001ff */
[----:B------:R-:W-:-:S07]  /*1430*/  VIMNMX.U32 R16, PT, PT, R0, 0x1, !PT ;  /* 0x0000000100107848 */ /* 0x000fce0007fe0000 */
.L_x_38:
[----:B------:R-:W-:Y:S01]  /*1440*/  BSSY.RELIABLE B0, `(.L_x_28) ;  /* 0x0000030000007945 */ /* 0x000fe20003800100 */
[----:B------:R-:W-:Y:S02]  /*1450*/  IMAD R14, R0, R11, RZ ;  /* 0x0000000b000e7224 */ /* 0x000fe400078e02ff */
[----:B------:R-:W-:-:S07]  /*1460*/  IMAD.MOV.U32 R13, RZ, RZ, RZ ;  /* 0x000000ffff0d7224 */ /* 0x000fce00078e00ff */
.L_x_37:
[----:B0-----:R-:W-:-:S04]  /*1470*/  IMAD.IADD R9, R14, 0x1, R13 ;  /* 0x000000010e097824 */ /* 0x001fc800078e020d */
[----:B------:R-:W-:-:S05]  /*1480*/  IMAD.WIDE.U32 R8, R9, 0x4, R6 ;  /* 0x0000000409087825 */ /* 0x000fca00078e0006 */
[----:B------:R-:W2:Y:S02]  /*1490*/  LDG.E R15, desc[UR6][R8.64] ;  /* 0x00000006080f7981 */ /* 0x000ea4000c1e1900 */
[----:B--2---:R-:W-:-:S13]  /*14a0*/  ISETP.NE.AND P0, PT, R15, RZ, PT ;  /* 0x000000ff0f00720c */ /* 0x004fda0003f05270 */
[----:B------:R-:W-:Y:S05]  /*14b0*/  @!P0 BREAK.RELIABLE B0 ;  /* 0x0000000000008942 */ /* 0x000fea0003800100 */
[----:B------:R-:W-:Y:S05]  /*14c0*/  @!P0 BRA `(.L_x_10) ;  /* 0x0000000400108947 */ /* 0x000fea0003800000 */
[----:B------:R-:W-:Y:S01]  /*14d0*/  BSSY.RELIABLE B2, `(.L_x_29) ;  /* 0x0000011000027945 */ /* 0x000fe20003800100 */
[----:B------:R-:W-:-:S07]  /*14e0*/  MOV R10, RZ ;  /* 0x000000ff000a7202 */ /* 0x000fce0000000f00 */
.L_x_32:
        /* <DEDUP_REMOVED lines=11> */
.L_x_31:
[----:B------:R-:W-:Y:S05]  /*15a0*/  BSYNC.RELIABLE B3 ;  /* 0x0000000000037941 */ /* 0x000fea0003800100 */
.L_x_30:
[----:B------:R-:W-:-:S05]  /*15b0*/  VIADD R10, R10, 0x1 ;  /* 0x000000010a0a7836 */ /* 0x000fca0000000000 */
[----:B------:R-:W-:-:S13]  /*15c0*/  ISETP.NE.AND P0, PT, R10, R16, PT ;  /* 0x000000100a00720c */ /* 0x000fda0003f05270 */
[----:B------:R-:W-:Y:S05]  /*15d0*/  @P0 BRA `(.L_x_32) ;  /* 0xfffffffc00c40947 */ /* 0x000fea000383ffff */
[----:B------:R-:W-:Y:S05]  /*15e0*/  BSYNC.RELIABLE B2 ;  /* 0x0000000000027941 */ /* 0x000fea0003800100 */
.L_x_29:
[----:B------:R-:W-:Y:S01]  /*15f0*/  HFMA2 R10, -RZ, RZ, 0, 0 ;  /* 0x00000000ff0a7431 */ /* 0x000fe200000001ff */
[----:B------:R-:W-:Y:S06]  /*1600*/  BSSY.RELIABLE B2, `(.L_x_33) ;  /* 0x0000010000027945 */ /* 0x000fec0003800100 */
.L_x_36:
        /* <DEDUP_REMOVED lines=11> */
.L_x_35:
[----:B------:R-:W-:Y:S05]  /*16c0*/  BSYNC.RELIABLE B3 ;  /* 0x0000000000037941 */ /* 0x000fea0003800100 */
.L_x_34:
[----:B------:R-:W-:-:S05]  /*16d0*/  VIADD R10, R10, 0x1 ;  /* 0x000000010a0a7836 */ /* 0x000fca0000000000 */
[----:B------:R-:W-:-:S13]  /*16e0*/  ISETP.NE.AND P0, PT, R10, R16, PT ;  /* 0x000000100a00720c */ /* 0x000fda0003f05270 */
[----:B------:R-:W-:Y:S05]  /*16f0*/  @P0 BRA `(.L_x_36) ;  /* 0xfffffffc00c40947 */ /* 0x000fea000383ffff */
[----:B------:R-:W-:Y:S05]  /*1700*/  BSYNC.RELIABLE B2 ;  /* 0x0000000000027941 */ /* 0x000fea0003800100 */
.L_x_33:
[----:B------:R-:W-:-:S05]  /*1710*/  VIADD R13, R13, 0x1 ;  /* 0x000000010d0d7836 */ /* 0x000fca0000000000 */
[----:B------:R-:W-:-:S13]  /*1720*/  ISETP.NE.AND P0, PT, R13, R16, PT ;  /* 0x000000100d00720c */ /* 0x000fda0003f05270 */
[----:B------:R-:W-:Y:S05]  /*1730*/  @P0 BRA `(.L_x_37) ;  /* 0xfffffffc004c0947 */ /* 0x000fea000383ffff */
[----:B------:R-:W-:Y:S05]  /*1740*/  BSYNC.RELIABLE B0 ;  /* 0x0000000000007941 */ /* 0x000fea0003800100 */
.L_x_28:
[----:B------:R-:W-:-:S04]  /*1750*/  IADD3 R11, PT, PT, R11, 0x1, RZ ;  /* 0x000000010b0b7810 */ /* 0x000fc80007ffe0ff */
[----:B------:R-:W-:-:S13]  /*1760*/  ISETP.NE.AND P0, PT, R11, R16, PT ;  /* 0x000000100b00720c */ /* 0x000fda0003f05270 */
[----:B------:R-:W-:Y:S05]  /*1770*/  @P0 BRA `(.L_x_38) ;  /* 0xfffffffc00300947 */ /* 0x000fea000383ffff */
.L_x_0:
[----:B------:R-:W0:Y:S01]  /*1780*/  LDC.64 R4, c[0x4][RZ] ;  /* 0x01000000ff047b82 */ /* 0x000e220000000a00 */
[----:B------:R-:W-:Y:S01]  /*1790*/  ISETP.NE.AND P0, PT, R2, RZ, PT ;  /* 0x000000ff0200720c */ /* 0x000fe20003f05270 */
[----:B------:R-:W-:-:S05]  /*17a0*/  IMAD.MOV.U32 R3, RZ, RZ, 0x1 ;  /* 0x00000001ff037424 */ /* 0x000fca00078e00ff */
[----:B0-----:R0:W-:Y:S07]  /*17b0*/  STG.E desc[UR6][R4.64], R3 ;  /* 0x0000000304007986 */ /* 0x0011ee000c101906 */
[----:B------:R-:W-:Y:S05]  /*17c0*/  @!P0 EXIT ;  /* 0x000000000000894d */ /* 0x000fea0003800000 */
[----:B------:R-:W-:Y:S01]  /*17d0*/  IMAD.SHL.U32 R8, R2, 0x4, RZ ;  /* 0x0000000402087824 */ /* 0x000fe200078e00ff */
[----:B------:R-:W-:Y:S01]  /*17e0*/  SHF.R.U32.HI R0, RZ, 0x1e, R2 ;  /* 0x0000001eff007819 */ /* 0x000fe20000011602 */
[----:B------:R-:W1:Y:S01]  /*17f0*/  LDCU.64 UR10, c[0x0][0x390] ;  /* 0x00007200ff0a77ac */ /* 0x000e620008000a00 */
[----:B------:R-:W-:Y:S01]  /*1800*/  UMOV UR4, URZ ;  /* 0x000000ff00047c82 */ /* 0x000fe20008000000 */
[----:B------:R-:W-:-:S05]  /*1810*/  UMOV UR5, URZ ;  /* 0x000000ff00057c82 */ /* 0x000fca0008000000 */
.L_x_39:
[----:B------:R-:W-:-:S04]  /*1820*/  IADD3 R2, P0, PT, R6, UR4, RZ ;  /* 0x0000000406027c10 */ /* 0x000fc8000ff1e0ff */
[----:B0-2---:R-:W-:-:S06]  /*1830*/  IADD3.X R3, PT, PT, R7, UR5, RZ, P0, !PT ;  /* 0x0000000507037c10 */ /* 0x005fcc00087fe4ff */
[----:B------:R-:W2:Y:S01]  /*1840*/  LDG.E.U8 R3, desc[UR6][R2.64] ;  /* 0x0000000602037981 */ /* 0x000ea2000c1e1100 */
[----:B-1----:R-:W-:-:S04]  /*1850*/  UIADD3 UR8, UP0, UPT, UR4, UR10, URZ ;  /* 0x0000000a04087290 */ /* 0x002fc8000ff1e0ff */
[----:B------:R-:W-:Y:S02]  /*1860*/  UIADD3.X UR9, UPT, UPT, UR5, UR11, URZ, UP0, !UPT ;  /* 0x0000000b05097290 */ /* 0x000fe400087fe4ff */
[----:B------:R-:W-:Y:S01]  /*1870*/  UIADD3 UR4, UP0, UPT, UR4, 0x1, URZ ;  /* 0x0000000104047890 */ /* 0x000fe2000ff1e0ff */
[----:B------:R-:W-:-:S03]  /*1880*/  MOV R4, UR8 ;  /* 0x0000000800047c02 */ /* 0x000fc60008000f00 */
[----:B------:R-:W-:Y:S01]  /*1890*/  UIADD3.X UR5, UPT, UPT, URZ, UR5, URZ, UP0, !UPT ;  /* 0x00000005ff057290 */ /* 0x000fe200087fe4ff */
[----:B------:R-:W-:Y:S01]  /*18a0*/  IMAD.U32 R5, RZ, RZ, UR9 ;  /* 0x00000009ff057e24 */ /* 0x000fe2000f8e00ff */
[----:B------:R-:W-:-:S04]  /*18b0*/  ISETP.LE.U32.AND P0, PT, R8, UR4, PT ;  /* 0x0000000408007c0c */ /* 0x000fc8000bf03070 */
[----:B------:R-:W-:-:S05]  /*18c0*/  IMAD.U32 R9, RZ, RZ, UR5 ;  /* 0x00000005ff097e24 */ /* 0x000fca000f8e00ff */
[----:B------:R-:W-:Y:S01]  /*18d0*/  ISETP.GE.U32.AND.EX P0, PT, R9, R0, PT, P0 ;  /* 0x000000000900720c */ /* 0x000fe20003f06100 */
[----:B--2---:R2:W-:-:S12]  /*18e0*/  STG.E.U8 desc[UR6][R4.64], R3 ;  /* 0x0000000304007986 */ /* 0x0045d8000c101106 */
[----:B------:R-:W-:Y:S05]  /*18f0*/  @!P0 BRA `(.L_x_39) ;  /* 0xfffffffc00c88947 */ /* 0x000fea000383ffff */
[----:B------:R-:W-:Y:S05]  /*1900*/  EXIT ;  /* 0x000000000000794d */ /* 0x000fea0003800000 */
.L_x_10:
[----:B------:R-:W-:Y:S05]  /*1910*/  BSYNC.RECONVERGENT B1 ;  /* 0x0000000000017941 */ /* 0x000fea0003800200 */
.L_x_7:
[----:B------:R-:W0:Y:S08]  /*1920*/  LDC.64 R10, c[0x4][RZ] ;  /* 0x01000000ff0a7b82 */ /* 0x000e300000000a00 */
[----:B------:R-:W1:Y:S08]  /*1930*/  LDC.64 R6, c[0x0][0x3a0] ;  /* 0x0000e800ff067b82 */ /* 0x000e700000000a00 */
[----:B------:R-:W2:Y:S01]  /*1940*/  LDC.64 R8, c[0x0][0x398] ;  /* 0x0000e600ff087b82 */ /* 0x000ea20000000a00 */
[----:B0-----:R0:W5:Y:S01]  /*1950*/  LDG.E R13, desc[UR6][R10.64] ;  /* 0x000000060a0d7981 */ /* 0x001162000c1e1900 */
[----:B------:R-:W-:-:S02]  /*1960*/  LOP3.LUT R16, R5, 0xfffffffc, RZ, 0xc0, !PT ;  /* 0xfffffffc05107812 */ /* 0x000fc400078ec0ff */
[----:B------:R-:W-:Y:S02]  /*1970*/  VIMNMX.U32 R14, PT, PT, R0, 0x1, !PT ;  /* 0x00000001000e7848 */ /* 0x000fe40007fe0000 */
[----:B------:R-:W-:Y:S01]  /*1980*/  MOV R15, R4 ;  /* 0x00000004000f7202 */ /* 0x000fe20000000f00 */
[----:B-1----:R-:W-:-:S04]  /*1990*/  IMAD.WIDE R6, R12, 0x4, R6 ;  /* 0x000000040c067825 */ /* 0x002fc800078e0206 */
[----:B0-2---:R-:W-:-:S07]  /*19a0*/  IMAD.WIDE R8, R12, 0x4, R8 ;  /* 0x000000040c087825 */ /* 0x005fce00078e0208 */
.L_x_128:
[----:B------:R-:W-:Y:S01]  /*19b0*/  BSSY.RECONVERGENT B1, `(.L_x_40) ;  /* 0x0000272000017945 */ /* 0x000fe20003800200 */
[----:B------:R-:W-:Y:S02]  /*19c0*/  IMAD.MOV.U32 R5, RZ, RZ, 0x1 ;  /* 0x00000001ff057424 */ /* 0x000fe400078e00ff */
[----:B-----5:R-:W-:-:S07]  /*19d0*/  IMAD.WIDE R10, R15, 0x4, R8 ;  /* 0x000000040f0a7825 */ /* 0x020fce00078e0208 */
.L_x_127:
[----:B-----5:R-:W-:-:S13]  /*19e0*/  ISETP.NE.AND P0, PT, R13, 0x1, PT ;  /* 0x000000010d00780c */ /* 0x020fda0003f05270 */
[----:B-1----:R-:W-:Y:S05]  /*19f0*/  @!P0 EXIT ;  /* 0x000000000000894d */ /* 0x002fea0003800000 */
[----:B------:R-:W2:Y:S01]  /*1a00*/  LDG.E R12, desc[UR6][R10.64] ;  /* 0x000000060a0c7981 */ /* 0x000ea2000c1e1900 */
[----:B------:R-:W-:Y:S01]  /*1a10*/  BSSY.RECONVERGENT B0, `(.L_x_41) ;  /* 0x0000268000007945 */ /* 0x000fe20003800200 */
[----:B--2---:R-:W-:-:S13]  /*1a20*/  ISETP.NE.AND P0, PT, R12, RZ, PT ;  /* 0x000000ff0c00720c */ /* 0x004fda0003f05270 */
[----:B------:R-:W-:Y:S05]  /*1a30*/  @P0 BRA `(.L_x_42) ;  /* 0x0000002400940947 */ /* 0x000fea0003800000 */
[-C--:B------:R-:W-:Y:S01]  /*1a40*/  IABS R21, R0.reuse ;  /* 0x0000000000157213 */ /* 0x080fe20000000000 */
[----:B------:R-:W-:Y:S01]  /*1a50*/  BSSY.RELIABLE B2, `(.L_x_43) ;  /* 0x000002c000027945 */ /* 0x000fe20003800100 */
[----:B------:R-:W-:Y:S02]  /*1a60*/  IABS R22, R15 ;  /* 0x0000000f00167213 */ /* 0x000fe40000000000 */
[----:B------:R-:W0:Y:S01]  /*1a70*/  I2F.RP R12, R21 ;  /* 0x00000015000c7306 */ /* 0x000e220000209400 */
[----:B------:R-:W-:-:S07]  /*1a80*/  IABS R23, R0 ;  /* 0x0000000000177213 */ /* 0x000fce0000000000 */
[----:B0-----:R-:W0:Y:S02]  /*1a90*/  MUFU.RCP R12, R12 ;  /* 0x0000000c000c7308 */ /* 0x001e240000001000 */
[----:B0-----:R-:W-:Y:S01]  /*1aa0*/  VIADD R18, R12, 0xffffffe ;  /* 0x0ffffffe0c127836 */ /* 0x001fe20000000000 */
[----:B------:R-:W-:-:S05]  /*1ab0*/  IADD3 R12, PT, PT, RZ, -R23, RZ ;  /* 0x80000017ff0c7210 */ /* 0x000fca0007ffe0ff */
[----:B------:R0:W1:Y:S02]  /*1ac0*/  F2I.FTZ.U32.TRUNC.NTZ R19, R18 ;  /* 0x0000001200137305 */ /* 0x000064000021f000 */
[----:B0-----:R-:W-:Y:S01]  /*1ad0*/  IMAD.MOV.U32 R18, RZ, RZ, RZ ;  /* 0x000000ffff127224 */ /* 0x001fe200078e00ff */
[----:B-1----:R-:W-:-:S05]  /*1ae0*/  IADD3 R20, PT, PT, RZ, -R19, RZ ;  /* 0x80000013ff147210 */ /* 0x002fca0007ffe0ff */
[----:B------:R-:W-:Y:S02]  /*1af0*/  IMAD R17, R20, R21, RZ ;  /* 0x0000001514117224 */ /* 0x000fe400078e02ff */
[----:B------:R-:W-:Y:S02]  /*1b00*/  IMAD.MOV.U32 R20, RZ, RZ, R22 ;  /* 0x000000ffff147224 */ /* 0x000fe400078e0016 */
[----:B------:R-:W-:Y:S01]  /*1b10*/  IMAD.HI.U32 R19, R19, R17, R18 ;  /* 0x0000001113137227 */ /* 0x000fe200078e0012 */
[----:B------:R-:W-:-:S05]  /*1b20*/  IADD3 R18, PT, PT, -R14, RZ, RZ ;  /* 0x000000ff0e127210 */ /* 0x000fca0007ffe1ff */
[----:B------:R-:W-:-:S04]  /*1b30*/  IMAD.HI.U32 R17, R19, R20, RZ ;  /* 0x0000001413117227 */ /* 0x000fc800078e00ff */
[----:B------:R-:W-:-:S05]  /*1b40*/  IMAD R12, R17, R12, R20 ;  /* 0x0000000c110c7224 */ /* 0x000fca00078e0214 */
[----:B------:R-:W-:-:S13]  /*1b50*/  ISETP.GT.U32.AND P1, PT, R21, R12, PT ;  /* 0x0000000c1500720c */ /* 0x000fda0003f24070 */
[----:B------:R-:W-:Y:S02]  /*1b60*/  @!P1 IMAD.IADD R12, R12, 0x1, -R21 ;  /* 0x000000010c0c9824 */ /* 0x000fe400078e0a15 */
[----:B------:R-:W-:Y:S01]  /*1b70*/  @!P1 VIADD R17, R17, 0x1 ;  /* 0x0000000111119836 */ /* 0x000fe20000000000 */
[----:B------:R-:W-:Y:S02]  /*1b80*/  ISETP.NE.AND P1, PT, R0, RZ, PT ;  /* 0x000000ff0000720c */ /* 0x000fe40003f25270 */
[----:B------:R-:W-:Y:S02]  /*1b90*/  ISETP.GE.U32.AND P0, PT, R12, R21, PT ;  /* 0x000000150c00720c */ /* 0x000fe40003f06070 */
[----:B------:R-:W-:-:S04]  /*1ba0*/  LOP3.LUT R12, R15, R0, RZ, 0x3c, !PT ;  /* 0x000000000f0c7212 */ /* 0x000fc800078e3cff */
[----:B------:R-:W-:-:S07]  /*1bb0*/  ISETP.GE.AND P2, PT, R12, RZ, PT ;  /* 0x000000ff0c00720c */ /* 0x000fce0003f46270 */
[----:B------:R-:W-:-:S06]  /*1bc0*/  @P0 IADD3 R17, PT, PT, R17, 0x1, RZ ;  /* 0x0000000111110810 */ /* 0x000fcc0007ffe0ff */
[----:B------:R-:W-:Y:S01]  /*1bd0*/  @!P2 IMAD.MOV R17, RZ, RZ, -R17 ;  /* 0x000000ffff11a224 */ /* 0x000fe200078e0a11 */
[----:B------:R-:W-:-:S05]  /*1be0*/  @!P1 LOP3.LUT R17, RZ, R0, RZ, 0x33, !PT ;  /* 0x00000000ff119212 */ /* 0x000fca00078e33ff */
[----:B------:R-:W-:-:S04]  /*1bf0*/  IMAD R12, R0, R17, RZ ;  /* 0x00000011000c7224 */ /* 0x000fc800078e02ff */
[----:B------:R-:W-:-:S04]  /*1c00*/  IMAD.IADD R19, R15, 0x1, -R12 ;  /* 0x000000010f137824 */ /* 0x000fc800078e0a0c */
[----:B------:R-:W-:-:S07]  /*1c10*/  IMAD.MOV R22, RZ, RZ, -R19 ;  /* 0x000000ffff167224 */ /* 0x000fce00078e0a13 */
.L_x_46:
[----:B------:R-:W-:Y:S01]  /*1c20*/  ISETP.NE.AND P0, PT, R22, RZ, PT ;  /* 0x000000ff1600720c */ /* 0x000fe20003f05270 */
[----:B------:R-:W-:-:S12]  /*1c30*/  BSSY.RELIABLE B3, `(.L_x_44) ;  /* 0x0000008000037945 */ /* 0x000fd80003800100 */
[----:B------:R-:W-:Y:S05]  /*1c40*/  @!P0 BRA `(.L_x_45) ;  /* 0x0000000000188947 */ /* 0x000fea0003800000 */
[----:B------:R-:W-:-:S06]  /*1c50*/  IMAD.WIDE R20, R12, 0x4, R8 ;  /* 0x000000040c147825 */ /* 0x000fcc00078e0208 */
[----:B------:R-:W2:Y:S02]  /*1c60*/  LDG.E R20, desc[UR6][R20.64] ;  /* 0x0000000614147981 */ /* 0x000ea4000c1e1900 */
[----:B--2---:R-:W-:-:S13]  /*1c70*/  ISETP.NE.AND P0, PT, R20, R5, PT ;  /* 0x000000051400720c */ /* 0x004fda0003f05270 */
[----:B------:R-:W-:Y:S05]  /*1c80*/  @!P0 BREAK.RELIABLE B3 ;  /* 0x0000000000038942 */ /* 0x000fea0003800100 */
[----:B------:R-:W-:Y:S05]  /*1c90*/  @!P0 BREAK.RELIABLE B2 ;  /* 0x0000000000028942 */ /* 0x000fea0003800100 */
[----:B------:R-:W-:Y:S05]  /*1ca0*/  @!P0 BRA `(.L_x_42) ;  /* 0x0000002000f88947 */ /* 0x000fea0003800000 */
.L_x_45:
[----:B------:R-:W-:Y:S05]  /*1cb0*/  BSYNC.RELIABLE B3 ;  /* 0x0000000000037941 */ /* 0x000fea0003800100 */
.L_x_44:
[----:B------:R-:W-:Y:S01]  /*1cc0*/  VIADD R18, R18, 0x1 ;  /* 0x0000000112127836 */ /* 0x000fe20000000000 */
[----:B------:R-:W-:Y:S01]  /*1cd0*/  IADD3 R22, PT, PT, R22, 0x1, RZ ;  /* 0x0000000116167810 */ /* 0x000fe20007ffe0ff */
[----:B------:R-:W-:-:S03]  /*1ce0*/  VIADD R12, R12, 0x1 ;  /* 0x000000010c0c7836 */ /* 0x000fc60000000000 */
[----:B------:R-:W-:-:S13]  /*1cf0*/  ISETP.NE.AND P0, PT, R18, RZ, PT ;  /* 0x000000ff1200720c */ /* 0x000fda0003f05270 */
[----:B------:R-:W-:Y:S05]  /*1d00*/  @P0 BRA `(.L_x_46) ;  /* 0xfffffffc00c40947 */ /* 0x000fea000383ffff */
[----:B------:R-:W-:Y:S05]  /*1d10*/  BSYNC.RELIABLE B2 ;  /* 0x0000000000027941 */ /* 0x000fea0003800100 */
.L_x_43:
[----:B------:R-:W-:Y:S01]  /*1d20*/  BSSY.RELIABLE B2, `(.L_x_47) ;  /* 0x0000010000027945 */ /* 0x000fe20003800100 */
[----:B------:R-:W-:-:S07]  /*1d30*/  IMAD.MOV.U32 R12, RZ, RZ, RZ ;  /* 0x000000ffff0c7224 */ /* 0x000fce00078e00ff */
.L_x_50:
        /* <DEDUP_REMOVED lines=9> */
[----:B------:R-:W-:Y:S05]  /*1dd0*/  @!P0 BRA `(.L_x_42) ;  /* 0x0000002000ac8947 */ /* 0x000fea0003800000 */
.L_x_49:
[----:B------:R-:W-:Y:S05]  /*1de0*/  BSYNC.RELIABLE B3 ;  /* 0x0000000000037941 */ /* 0x000fea0003800100 */
.L_x_48:
[----:B------:R-:W-:-:S04]  /*1df0*/  IADD3 R12, PT, PT, R12, 0x1, RZ ;  /* 0x000000010c0c7810 */ /* 0x000fc80007ffe0ff */
[----:B------:R-:W-:-:S13]  /*1e00*/  ISETP.NE.AND P0, PT, R12, R14, PT ;  /* 0x0000000e0c00720c */ /* 0x000fda0003f05270 */
[----:B------:R-:W-:Y:S05]  /*1e10*/  @P0 BRA `(.L_x_50) ;  /* 0xfffffffc00c80947 */ /* 0x000fea000383ffff */
[----:B------:R-:W-:Y:S05]  /*1e20*/  BSYNC.RELIABLE B2 ;  /* 0x0000000000027941 */ /* 0x000fea0003800100 */
.L_x_47:
[----:B------:R-:W0:Y:S02]  /*1e30*/  LDC R12, c[0x0][0x388] ;  /* 0x0000e200ff0c7b82 */ /* 0x000e240000000800 */
[----:B0-----:R-:W-:-:S13]  /*1e40*/  ISETP.GE.AND P0, PT, R12, 0x1, PT ;  /* 0x000000010c00780c */ /* 0x001fda0003f06270 */
[----:B------:R-:W-:Y:S05]  /*1e50*/  @!P0 BRA `(.L_x_51) ;  /* 0x0000000000f08947 */ /* 0x000fea0003800000 */
[----:B------:R-:W-:Y:S02]  /*1e60*/  IABS R18, R12 ;  /* 0x0000000c00127213 */ /* 0x000fe40000000000 */
[----:B------:R-:W-:Y:S02]  /*1e70*/  IABS R26, R19 ;  /* 0x00000013001a7213 */ /* 0x000fe40000000000 */
[----:B------:R-:W0:Y:S01]  /*1e80*/  I2F.RP R22, R18 ;  /* 0x0000001200167306 */ /* 0x000e220000209400 */
[----:B------:R-:W-:-:S07]  /*1e90*/  IABS R25, R17 ;  /* 0x0000001100197213 */ /* 0x000fce0000000000 */
[----:B0-----:R-:W0:Y:S02]  /*1ea0*/  MUFU.RCP R22, R22 ;  /* 0x0000001600167308 */ /* 0x001e240000001000 */
[----:B0-----:R-:W-:-:S06]  /*1eb0*/  VIADD R20, R22, 0xffffffe ;  /* 0x0ffffffe16147836 */ /* 0x001fcc0000000000 */
[----:B------:R0:W1:Y:S02]  /*1ec0*/  F2I.FTZ.U32.TRUNC.NTZ R21, R20 ;  /* 0x0000001400157305 */ /* 0x000064000021f000 */
[----:B0-----:R-:W-:Y:S02]  /*1ed0*/  HFMA2 R20, -RZ, RZ, 0, 0 ;  /* 0x00000000ff147431 */ /* 0x001fe400000001ff */
[----:B-1----:R-:W-:-:S04]  /*1ee0*/  IMAD.MOV R23, RZ, RZ, -R21 ;  /* 0x000000ffff177224 */ /* 0x002fc800078e0a15 */
[----:B------:R-:W-:-:S04]  /*1ef0*/  IMAD R23, R23, R18, RZ ;  /* 0x0000001217177224 */ /* 0x000fc800078e02ff */
[----:B------:R-:W-:-:S04]  /*1f00*/  IMAD.HI.U32 R24, R21, R23, R20 ;  /* 0x0000001715187227 */ /* 0x000fc800078e0014 */
[----:B------:R-:W-:Y:S02]  /*1f10*/  IMAD.MOV.U32 R23, RZ, RZ, R26 ;  /* 0x000000ffff177224 */ /* 0x000fe400078e001a */
[----:B------:R-:W-:-:S04]  /*1f20*/  IMAD.HI.U32 R20, R24, R25, RZ ;  /* 0x0000001918147227 */ /* 0x000fc800078e00ff */
[----:B------:R-:W-:Y:S01]  /*1f30*/  IMAD.HI.U32 R21, R24, R23, RZ ;  /* 0x0000001718157227 */ /* 0x000fe200078e00ff */
[----:B------:R-:W-:-:S03]  /*1f40*/  IADD3 R20, PT, PT, -R20, RZ, RZ ;  /* 0x000000ff14147210 */ /* 0x000fc60007ffe1ff */
[----:B------:R-:W-:-:S04]  /*1f50*/  IMAD.MOV R21, RZ, RZ, -R21 ;  /* 0x000000ffff157224 */ /* 0x000fc800078e0a15 */
        /* <DEDUP_REMOVED lines=13> */
[----:B------:R-:W-:Y:S01]  /*2030*/  @!P1 IMAD.MOV R23, RZ, RZ, -R23 ;  /* 0x000000ffff179224 */ /* 0x000fe200078e0a17 */
[----:B------:R-:W-:Y:S02]  /*2040*/  LOP3.LUT R18, RZ, R12, RZ, 0x33, !PT ;  /* 0x0000000cff127212 */ /* 0x000fe400078e33ff */
[----:B------:R-:W-:Y:S02]  /*2050*/  @!P0 IADD3 R21, PT, PT, -R21, RZ, RZ ;  /* 0x000000ff15158210 */ /* 0x000fe40007ffe1ff */
[----:B------:R-:W-:-:S02]  /*2060*/  SEL R20, R18, R23, !P2 ;  /* 0x0000001712147207 */ /* 0x000fc40005000000 */
[----:B------:R-:W-:-:S03]  /*2070*/  SEL R18, R18, R21, !P2 ;  /* 0x0000001512127207 */ /* 0x000fc60005000000 */
[----:B------:R-:W-:Y:S02]  /*2080*/  IMAD.IADD R25, R19, 0x1, -R20 ;  /* 0x0000000113197824 */ /* 0x000fe400078e0a14 */
[----:B------:R-:W-:-:S03]  /*2090*/  IMAD.IADD R23, R17, 0x1, -R18 ;  /* 0x0000000111177824 */ /* 0x000fc600078e0a12 */
[----:B------:R-:W-:Y:S01]  /*20a0*/  IADD3 R27, PT, PT, R25, R12, RZ ;  /* 0x0000000c191b7210 */ /* 0x000fe20007ffe0ff */
[----:B------:R-:W-:-:S07]  /*20b0*/  IMAD.IADD R18, R23, 0x1, R12 ;  /* 0x0000000117127824 */ /* 0x000fce00078e020c */
.L_x_56:
[----:B------:R-:W-:Y:S01]  /*20c0*/  BSSY.RELIABLE B2, `(.L_x_52) ;  /* 0x0000012000027945 */ /* 0x000fe20003800100 */
[----:B------:R-:W-:Y:S02]  /*20d0*/  IMAD R29, R0, R23, RZ ;  /* 0x00000017001d7224 */ /* 0x000fe400078e02ff */
[----:B------:R-:W-:-:S07]  /*20e0*/  IMAD.MOV.U32 R12, RZ, RZ, R25 ;  /* 0x000000ffff0c7224 */ /* 0x000fce00078e0019 */
.L_x_55:
[----:B------:R-:W-:Y:S01]  /*20f0*/  ISETP.NE.AND P0, PT, R12, R19, PT ;  /* 0x000000130c00720c */ /* 0x000fe20003f05270 */
[----:B------:R-:W-:Y:S03]  /*2100*/  BSSY.RELIABLE B3, `(.L_x_53) ;  /* 0x000000a000037945 */ /* 0x000fe60003800100 */
[----:B------:R-:W-:-:S13]  /*2110*/  ISETP.EQ.OR P0, PT, R23, R17, !P0 ;  /* 0x000000111700720c */ /* 0x000fda0004702670 */
[----:B------:R-:W-:Y:S05]  /*2120*/  @P0 BRA `(.L_x_54) ;  /* 0x00000000001c0947 */ /* 0x000fea0003800000 */
[----:B------:R-:W-:-:S05]  /*2130*/  IADD3 R21, PT, PT, R29, R12, RZ ;  /* 0x0000000c1d157210 */ /* 0x000fca0007ffe0ff */
[----:B------:R-:W-:-:S06]  /*2140*/  IMAD.WIDE R20, R21, 0x4, R8 ;  /* 0x0000000415147825 */ /* 0x000fcc00078e0208 */
[----:B------:R-:W2:Y:S02]  /*2150*/  LDG.E R20, desc[UR6][R20.64] ;  /* 0x0000000614147981 */ /* 0x000ea4000c1e1900 */
[----:B--2---:R-:W-:-:S13]  /*2160*/  ISETP.NE.AND P0, PT, R20, R5, PT ;  /* 0x000000051400720c */ /* 0x004fda0003f05270 */
[----:B------:R-:W-:Y:S05]  /*2170*/  @!P0 BREAK.RELIABLE B3 ;  /* 0x0000000000038942 */ /* 0x000fea0003800100 */
[----:B------:R-:W-:Y:S05]  /*2180*/  @!P0 BREAK.RELIABLE B2 ;  /* 0x0000000000028942 */ /* 0x000fea0003800100 */
[----:B------:R-:W-:Y:S05]  /*2190*/  @!P0 BRA `(.L_x_42) ;  /* 0x0000001c00bc8947 */ /* 0x000fea0003800000 */
.L_x_54:
[----:B------:R-:W-:Y:S05]  /*21a0*/  BSYNC.RELIABLE B3 ;  /* 0x0000000000037941 */ /* 0x000fea0003800100 */
.L_x_53:
[----:B------:R-:W-:-:S05]  /*21b0*/  VIADD R12, R12, 0x1 ;  /* 0x000000010c0c7836 */ /* 0x000fca0000000000 */
[----:B------:R-:W-:-:S13]  /*21c0*/  ISETP.GE.AND P0, PT, R12, R27, PT ;  /* 0x0000001b0c00720c */ /* 0x000fda0003f06270 */
[----:B------:R-:W-:Y:S05]  /*21d0*/  @!P0 BRA `(.L_x_55) ;  /* 0xfffffffc00c48947 */ /* 0x000fea000383ffff */
[----:B------:R-:W-:Y:S05]  /*21e0*/  BSYNC.RELIABLE B2 ;  /* 0x0000000000027941 */ /* 0x000fea0003800100 */
.L_x_52:
[----:B------:R-:W-:-:S05]  /*21f0*/  VIADD R23, R23, 0x1 ;  /* 0x0000000117177836 */ /* 0x000fca0000000000 */
[----:B------:R-:W-:-:S13]  /*2200*/  ISETP.GE.AND P0, PT, R23, R18, PT ;  /* 0x000000121700720c */ /* 0x000fda0003f06270 */
[----:B------:R-:W-:Y:S05]  /*2210*/  @!P0 BRA `(.L_x_56) ;  /* 0xfffffffc00a88947 */ /* 0x000fea000383ffff */
.L_x_51:
[----:B------:R0:W-:Y:S01]  /*2220*/  STG.E desc[UR6][R10.64], R5 ;  /* 0x000000050a007986 */ /* 0x0001e2000c101906 */
[----:B------:R-:W-:Y:S01]  /*2230*/  ISETP.GE.U32.AND P0, PT, R2, 0x4, PT ;  /* 0x000000040200780c */ /* 0x000fe20003f06070 */
[----:B------:R-:W-:Y:S01]  /*2240*/  IMAD.MOV.U32 R17, RZ, RZ, RZ ;  /* 0x000000ffff117224 */ /* 0x000fe200078e00ff */
[----:B------:R-:W-:-:S11]  /*2250*/  MOV R21, RZ ;  /* 0x000000ff00157202 */ /* 0x000fd60000000f00 */
[----:B0-----:R-:W-:Y:S05]  /*2260*/  @!P0 BRA `(.L_x_57) ;  /* 0x0000000000908947 */ /* 0x001fea0003800000 */
[----:B------:R-:W-:Y:S01]  /*2270*/  HFMA2 R17, -RZ, RZ, 0, 0 ;  /* 0x00000000ff117431 */ /* 0x000fe200000001ff */
[----:B------:R-:W-:Y:S01]  /*2280*/  BSSY.RECONVERGENT B2, `(.L_x_58) ;  /* 0x0000021000027945 */ /* 0x000fe20003800200 */
[----:B------:R-:W-:-:S07]  /*2290*/  IMAD.MOV.U32 R23, RZ, RZ, RZ ;  /* 0x000000ffff177224 */ /* 0x000fce00078e00ff */
.L_x_59:
[----:B------:R-:W-:-:S05]  /*22a0*/  IMAD.WIDE.U32 R12, R23, 0x4, R8 ;  /* 0x00000004170c7825 */ /* 0x000fca00078e0008 */
[----:B------:R-:W2:Y:S02]  /*22b0*/  LDG.E R18, desc[UR6][R12.64] ;  /* 0x000000060c127981 */ /* 0x000ea4000c1e1900 */
[----:B--2---:R-:W-:-:S13]  /*22c0*/  ISETP.NE.AND P0, PT, R18, RZ, PT ;  /* 0x000000ff1200720c */ /* 0x004fda0003f05270 */
[----:B------:R-:W-:-:S05]  /*22d0*/  @!P0 IMAD.WIDE R18, R17, 0x4, R6 ;  /* 0x0000000411128825 */ /* 0x000fca00078e0206 */
[----:B------:R0:W-:Y:S04]  /*22e0*/  @!P0 STG.E desc[UR6][R18.64], R23 ;  /* 0x0000001712008986 */ /* 0x0001e8000c101906 */
[----:B------:R-:W2:Y:S02]  /*22f0*/  LDG.E R20, desc[UR6][R12.64+0x4] ;  /* 0x000004060c147981 */ /* 0x000ea4000c1e1900 */
[----:B--2---:R-:W-:Y:S01]  /*2300*/  ISETP.NE.AND P1, PT, R20, RZ, PT ;  /* 0x000000ff1400720c */ /* 0x004fe20003f25270 */
[----:B------:R-:W-:-:S04]  /*2310*/  @!P0 VIADD R20, R17, 0x1 ;  /* 0x0000000111148836 */ /* 0x000fc80000000000 */
[----:B------:R-:W-:-:S08]  /*2320*/  @!P0 IMAD.MOV.U32 R17, RZ, RZ, R20 ;  /* 0x000000ffff118224 */ /* 0x000fd000078e0014 */
[----:B------:R-:W-:Y:S01]  /*2330*/  @!P1 IADD3 R25, PT, PT, R23, 0x1, RZ ;  /* 0x0000000117199810 */ /* 0x000fe20007ffe0ff */
[----:B------:R-:W-:-:S05]  /*2340*/  @!P1 IMAD.WIDE R20, R17, 0x4, R6 ;  /* 0x0000000411149825 */ /* 0x000fca00078e0206 */
[----:B------:R1:W-:Y:S04]  /*2350*/  @!P1 STG.E desc[UR6][R20.64], R25 ;  /* 0x0000001914009986 */ /* 0x0003e8000c101906 */
[----:B------:R-:W2:Y:S02]  /*2360*/  LDG.E R22, desc[UR6][R12.64+0x8] ;  /* 0x000008060c167981 */ /* 0x000ea4000c1e1900 */
[----:B--2---:R-:W-:Y:S01]  /*2370*/  ISETP.NE.AND P0, PT, R22, RZ, PT ;  /* 0x000000ff1600720c */ /* 0x004fe20003f05270 */
[----:B------:R-:W-:-:S04]  /*2380*/  @!P1 VIADD R22, R17, 0x1 ;  /* 0x0000000111169836 */ /* 0x000fc80000000000 */
[----:B------:R-:W-:-:S08]  /*2390*/  @!P1 IMAD.MOV.U32 R17, RZ, RZ, R22 ;  /* 0x000000ffff119224 */ /* 0x000fd000078e0016 */
[----:B------:R-:W-:Y:S01]  /*23a0*/  @!P0 IADD3 R27, PT, PT, R23, 0x2, RZ ;  /* 0x00000002171b8810 */ /* 0x000fe20007ffe0ff */
[----:B0-----:R-:W-:-:S05]  /*23b0*/  @!P0 IMAD.WIDE R18, R17, 0x4, R6 ;  /* 0x0000000411128825 */ /* 0x001fca00078e0206 */
[----:B------:R0:W-:Y:S04]  /*23c0*/  @!P0 STG.E desc[UR6][R18.64], R27 ;  /* 0x0000001b12008986 */ /* 0x0001e8000c101906 */
[----:B------:R-:W2:Y:S02]  /*23d0*/  LDG.E R22, desc[UR6][R12.64+0xc] ;  /* 0x00000c060c167981 */ /* 0x000ea4000c1e1900 */
[----:B--2---:R-:W-:Y:S01]  /*23e0*/  ISETP.NE.AND P1, PT, R22, RZ, PT ;  /* 0x000000ff1600720c */ /* 0x004fe20003f25270 */
[----:B------:R-:W-:-:S04]  /*23f0*/  @!P0 VIADD R22, R17, 0x1 ;  /* 0x0000000111168836 */ /* 0x000fc80000000000 */
[----:B------:R-:W-:-:S08]  /*2400*/  @!P0 IMAD.MOV.U32 R17, RZ, RZ, R22 ;  /* 0x000000ffff118224 */ /* 0x000fd000078e0016 */
[----:B-1----:R-:W-:Y:S01]  /*2410*/  @!P1 IADD3 R25, PT, PT, R23, 0x3, RZ ;  /* 0x0000000317199810 */ /* 0x002fe20007ffe0ff */
[----:B------:R-:W-:-:S04]  /*2420*/  @!P1 IMAD.WIDE R20, R17, 0x4, R6 ;  /* 0x0000000411149825 */ /* 0x000fc800078e0206 */
[----:B------:R-:W-:Y:S01]  /*2430*/  VIADD R23, R23, 0x4 ;  /* 0x0000000417177836 */ /* 0x000fe20000000000 */
[----:B------:R0:W-:Y:S01]  /*2440*/  @!P1 STG.E desc[UR6][R20.64], R25 ;  /* 0x0000001914009986 */ /* 0x0001e2000c101906 */
[----:B------:R-:W-:-:S03]  /*2450*/  @!P1 VIADD R22, R17, 0x1 ;  /* 0x0000000111169836 */ /* 0x000fc60000000000 */
[----:B------:R-:W-:Y:S02]  /*2460*/  ISETP.NE.AND P0, PT, R23, R16, PT ;  /* 0x000000101700720c */ /* 0x000fe40003f05270 */
[----:B------:R-:W-:-:S11]  /*2470*/  @!P1 MOV R17, R22 ;  /* 0x0000001600119202 */ /* 0x000fd60000000f00 */
[----:B0-----:R-:W-:Y:S05]  /*2480*/  @P0 BRA `(.L_x_59) ;  /* 0xfffffffc00840947 */ /* 0x001fea000383ffff */
[----:B------:R-:W-:Y:S05]  /*2490*/  BSYNC.RECONVERGENT B2 ;  /* 0x0000000000027941 */ /* 0x000fea0003800200 */
.L_x_58:
[----:B------:R-:W-:-:S07]  /*24a0*/  IMAD.MOV.U32 R21, RZ, RZ, R16 ;  /* 0x000000ffff157224 */ /* 0x000fce00078e0010 */
.L_x_57:
[----:B------:R-:W-:-:S04]  /*24b0*/  VIMNMX.U32 R12, PT, PT, R2, 0x1, !PT ;  /* 0x00000001020c7848 */ /* 0x000fc80007fe0000 */
[----:B------:R-:W-:-:S04]  /*24c0*/  LOP3.LUT R12, R12, 0x1, RZ, 0xc0, !PT ;  /* 0x000000010c0c7812 */ /* 0x000fc800078ec0ff */
[----:B------:R-:W-:-:S13]  /*24d0*/  ISETP.NE.AND P0, PT, R12, RZ, PT ;  /* 0x000000ff0c00720c */ /* 0x000fda0003f05270 */
[----:B------:R-:W-:Y:S05]  /*24e0*/  @!P0 BRA `(.L_x_60) ;  /* 0x00000000001c8947 */ /* 0x000fea0003800000 */
[----:B------:R-:W-:-:S06]  /*24f0*/  IMAD.WIDE.U32 R12, R21, 0x4, R8 ;  /* 0x00000004150c7825 */ /* 0x000fcc00078e0008 */
[----:B------:R-:W2:Y:S02]  /*2500*/  LDG.E R12, desc[UR6][R12.64] ;  /* 0x000000060c0c7981 */ /* 0x000ea4000c1e1900 */
[----:B--2---:R-:W-:-:S13]  /*2510*/  ISETP.NE.AND P0, PT, R12, RZ, PT ;  /* 0x000000ff0c00720c */ /* 0x004fda0003f05270 */
[----:B------:R-:W-:-:S04]  /*2520*/  @!P0 IMAD.WIDE R18, R17, 0x4, R6 ;  /* 0x0000000411128825 */ /* 0x000fc800078e0206 */
[----:B------:R-:W-:Y:S01]  /*2530*/  @!P0 VIADD R20, R17, 0x1 ;  /* 0x0000000111148836 */ /* 0x000fe20000000000 */
[----:B------:R0:W-:Y:S04]  /*2540*/  @!P0 STG.E desc[UR6][R18.64], R21 ;  /* 0x0000001512008986 */ /* 0x0001e8000c101906 */
[----:B------:R-:W-:-:S07]  /*2550*/  @!P0 MOV R17, R20 ;  /* 0x0000001400118202 */ /* 0x000fce0000000f00 */
.L_x_60:
[----:B------:R-:W-:Y:S01]  /*2560*/  ISETP.GE.AND P0, PT, R17, 0x1, PT ;  /* 0x000000011100780c */ /* 0x000fe20003f06270 */
[----:B------:R-:W-:Y:S01]  /*2570*/  BSSY.RECONVERGENT B2, `(.L_x_61) ;  /* 0x00001ae000027945 */ /* 0x000fe20003800200 */
[----:B------:R-:W-:-:S11]  /*2580*/  IMAD.MOV.U32 R20, RZ, RZ, RZ ;  /* 0x000000ffff147224 */ /* 0x000fd600078e00ff */
[----:B------:R-:W-:Y:S05]  /*2590*/  @!P0 BRA `(.L_x_62) ;  /* 0x0000000c00bc8947 */ /* 0x000fea0003800000 */
[----:B------:R-:W1:Y:S01]  /*25a0*/  LDCU UR4, c[0x0][0x388] ;  /* 0x00007100ff0477ac */ /* 0x000e620008000800 */
[----:B------:R-:W-:Y:S01]  /*25b0*/  IMAD.MOV.U32 R20, RZ, RZ, RZ ;  /* 0x000000ffff147224 */ /* 0x000fe200078e00ff */
[----:B-1----:R-:W-:-:S09]  /*25c0*/  UISETP.GT.AND UP0, UPT, UR4, URZ, UPT ;  /* 0x000000ff0400728c */ /* 0x002fd2000bf04270 */
[----:B------:R-:W-:Y:S05]  /*25d0*/  BRA.U UP0, `(.L_x_63) ;  /* 0x0000000500707547 */ /* 0x000fea000b800000 */
[----:B------:R-:W-:Y:S01]  /*25e0*/  BSSY.RELIABLE B3, `(.L_x_64) ;  /* 0x000005a000037945 */ /* 0x000fe20003800100 */
.L_x_78:
[----:B01----:R-:W-:-:S05]  /*25f0*/  IMAD.WIDE R12, R20, 0x4, R6 ;  /* 0x00000004140c7825 */ /* 0x003fca00078e0206 */
[----:B0----5:R0:W5:Y:S01]  /*2600*/  LDG.E R19, desc[UR6][R12.64] ;  /* 0x000000060c137981 */ /* 0x021162000c1e1900 */
[----:B------:R-:W-:Y:S01]  /*2610*/  BSSY.RELIABLE B4, `(.L_x_65) ;  /* 0x0000054000047945 */ /* 0x000fe20003800100 */
.L_x_77:
[----:B01----:R-:W0:Y:S02]  /*2620*/  LDC.64 R12, c[0x4][RZ] ;  /* 0x01000000ff0c7b82 */ /* 0x003e240000000a00 */
[----:B0-----:R-:W2:Y:S02]  /*2630*/  LDG.E R12, desc[UR6][R12.64] ;  /* 0x000000060c0c7981 */ /* 0x001ea4000c1e1900 */
[----:B--2---:R-:W-:-:S13]  /*2640*/  ISETP.NE.AND P0, PT, R12, 0x1, PT ;  /* 0x000000010c00780c */ /* 0x004fda0003f05270 */
[----:B------:R-:W-:Y:S05]  /*2650*/  @!P0 BREAK.RELIABLE B4 ;  /* 0x0000000000048942 */ /* 0x000fea0003800100 */
[----:B------:R-:W-:Y:S05]  /*2660*/  @!P0 BREAK.RELIABLE B3 ;  /* 0x0000000000038942 */ /* 0x000fea0003800100 */
[----:B------:R-:W-:Y:S05]  /*2670*/  @!P0 BRA `(.L_x_66) ;  /* 0x0000001800748947 */ /* 0x000fea0003800000 */
[----:B-----5:R-:W-:-:S05]  /*2680*/  IMAD.WIDE R12, R19, 0x4, R8 ;  /* 0x00000004130c7825 */ /* 0x020fca00078e0208 */
[----:B------:R-:W2:Y:S01]  /*2690*/  LDG.E R21, desc[UR6][R12.64] ;  /* 0x000000060c157981 */ /* 0x000ea2000c1e1900 */
[-C--:B------:R-:W-:Y:S01]  /*26a0*/  IABS R25, R0.reuse ;  /* 0x0000000000197213 */ /* 0x080fe20000000000 */
[----:B------:R-:W-:Y:S01]  /*26b0*/  BSSY.RECONVERGENT B5, `(.L_x_67) ;  /* 0x0000047000057945 */ /* 0x000fe20003800200 */
[----:B------:R-:W-:Y:S02]  /*26c0*/  IABS R26, R19 ;  /* 0x00000013001a7213 */ /* 0x000fe40000000000 */
[----:B------:R-:W0:Y:S01]  /*26d0*/  I2F.RP R18, R25 ;  /* 0x0000001900127306 */ /* 0x000e220000209400 */
[----:B------:R-:W-:-:S07]  /*26e0*/  IABS R28, R0 ;  /* 0x00000000001c7213 */ /* 0x000fce0000000000 */
        /* <DEDUP_REMOVED lines=8> */
[----:B------:R-:W-:Y:S02]  /*2770*/  IMAD.MOV R26, RZ, RZ, -R28 ;  /* 0x000000ffff1a7224 */ /* 0x000fe400078e0a1c */
[----:B------:R-:W-:-:S04]  /*2780*/  IMAD.HI.U32 R18, R24, R23, RZ ;  /* 0x0000001718127227 */ /* 0x000fc800078e00ff */
[----:B------:R-:W-:-:S05]  /*2790*/  IMAD R22, R18, R26, R23 ;  /* 0x0000001a12167224 */ /* 0x000fca00078e0217 */
[----:B------:R-:W-:-:S13]  /*27a0*/  ISETP.GT.U32.AND P2, PT, R25, R22, PT ;  /* 0x000000161900720c */ /* 0x000fda0003f44070 */
[----:B------:R-:W-:Y:S01]  /*27b0*/  @!P2 IMAD.IADD R22, R22, 0x1, -R25 ;  /* 0x000000011616a824 */ /* 0x000fe200078e0a19 */
[----:B------:R-:W-:Y:S02]  /*27c0*/  @!P2 IADD3 R18, PT, PT, R18, 0x1, RZ ;  /* 0x000000011212a810 */ /* 0x000fe40007ffe0ff */
[----:B------:R-:W-:Y:S02]  /*27d0*/  ISETP.NE.AND P2, PT, R0, RZ, PT ;  /* 0x000000ff0000720c */ /* 0x000fe40003f45270 */
[----:B------:R-:W-:Y:S02]  /*27e0*/  ISETP.GE.U32.AND P1, PT, R22, R25, PT ;  /* 0x000000191600720c */ /* 0x000fe40003f26070 */
[----:B------:R-:W-:-:S04]  /*27f0*/  LOP3.LUT R22, R19, R0, RZ, 0x3c, !PT ;  /* 0x0000000013167212 */ /* 0x000fc800078e3cff */
[----:B------:R-:W-:-:S07]  /*2800*/  ISETP.GE.AND P0, PT, R22, RZ, PT ;  /* 0x000000ff1600720c */ /* 0x000fce0003f06270 */
[----:B------:R-:W-:-:S04]  /*2810*/  @P1 VIADD R18, R18, 0x1 ;  /* 0x0000000112121836 */ /* 0x000fc80000000000 */
[----:B------:R-:W-:Y:S02]  /*2820*/  IMAD.MOV.U32 R24, RZ, RZ, R18 ;  /* 0x000000ffff187224 */ /* 0x000fe400078e0012 */
[----:B------:R-:W-:-:S03]  /*2830*/  IMAD.MOV.U32 R18, RZ, RZ, R20 ;  /* 0x000000ffff127224 */ /* 0x000fc600078e0014 */
[----:B------:R-:W-:Y:S02]  /*2840*/  @!P0 IADD3 R24, PT, PT, -R24, RZ, RZ ;  /* 0x000000ff18188210 */ /* 0x000fe40007ffe1ff */
[-C--:B------:R-:W-:Y:S02]  /*2850*/  @!P2 LOP3.LUT R24, RZ, R0.reuse, RZ, 0x33, !PT ;  /* 0x00000000ff18a212 */ /* 0x080fe400078e33ff */
[----:B--2---:R-:W-:-:S13]  /*2860*/  ISETP.GE.AND P1, PT, R21, R0, PT ;  /* 0x000000001500720c */ /* 0x004fda0003f26270 */
[----:B------:R-:W-:Y:S05]  /*2870*/  @P1 BRA `(.L_x_68) ;  /* 0x0000000000881947 */ /* 0x000fea0003800000 */
[----:B------:R-:W-:-:S04]  /*2880*/  IMAD R26, R0, R24, RZ ;  /* 0x00000018001a7224 */ /* 0x000fc800078e02ff */
[----:B------:R-:W-:-:S07]  /*2890*/  IMAD.IADD R28, R19, 0x1, -R26 ;  /* 0x00000001131c7824 */ /* 0x000fce00078e0a1a */
.L_x_76:
[----:B------:R-:W-:Y:S01]  /*28a0*/  BSSY.RELIABLE B6, `(.L_x_69) ;  /* 0x000001d000067945 */ /* 0x000fe20003800100 */
[----:B------:R-:W-:Y:S01]  /*28b0*/  IADD3 R21, PT, PT, R21, 0x1, RZ ;  /* 0x0000000115157810 */ /* 0x000fe20007ffe0ff */
[----:B------:R-:W-:-:S07]  /*28c0*/  IMAD.MOV.U32 R25, RZ, RZ, RZ ;  /* 0x000000ffff197224 */ /* 0x000fce00078e00ff */
.L_x_72:
[----:B------:R-:W-:-:S13]  /*28d0*/  ISETP.NE.AND P0, PT, R25, R28, PT ;  /* 0x0000001c1900720c */ /* 0x000fda0003f05270 */
[----:B------:R-:W-:Y:S05]  /*28e0*/  @!P0 BRA `(.L_x_70) ;  /* 0x0000000000148947 */ /* 0x000fea0003800000 */
[----:B------:R-:W-:-:S04]  /*28f0*/  IMAD.IADD R23, R26, 0x1, R25 ;  /* 0x000000011a177824 */ /* 0x000fc800078e0219 */
[----:B------:R-:W-:-:S06]  /*2900*/  IMAD.WIDE R22, R23, 0x4, R8 ;  /* 0x0000000417167825 */ /* 0x000fcc00078e0208 */
[----:B------:R-:W2:Y:S02]  /*2910*/  LDG.E R22, desc[UR6][R22.64] ;  /* 0x0000000616167981 */ /* 0x000ea4000c1e1900 */
[----:B--2---:R-:W-:-:S13]  /*2920*/  ISETP.NE.AND P0, PT, R22, R21, PT ;  /* 0x000000151600720c */ /* 0x004fda0003f05270 */
[----:B------:R-:W-:Y:S05]  /*2930*/  @!P0 BRA `(.L_x_71) ;  /* 0x00000000004c8947 */ /* 0x000fea0003800000 */
.L_x_70:
[----:B------:R-:W-:-:S04]  /*2940*/  IADD3 R25, PT, PT, R25, 0x1, RZ ;  /* 0x0000000119197810 */ /* 0x000fc80007ffe0ff */
[----:B------:R-:W-:-:S13]  /*2950*/  ISETP.NE.AND P0, PT, R25, R14, PT ;  /* 0x0000000e1900720c */ /* 0x000fda0003f05270 */
[----:B------:R-:W-:Y:S05]  /*2960*/  @P0 BRA `(.L_x_72) ;  /* 0xfffffffc00d80947 */ /* 0x000fea000383ffff */
[----:B------:R-:W-:-:S07]  /*2970*/  IMAD.MOV.U32 R25, RZ, RZ, RZ ;  /* 0x000000ffff197224 */ /* 0x000fce00078e00ff */
.L_x_74:
[----:B------:R-:W-:-:S13]  /*2980*/  ISETP.NE.AND P0, PT, R25, R24, PT ;  /* 0x000000181900720c */ /* 0x000fda0003f05270 */
[----:B------:R-:W-:Y:S05]  /*2990*/  @!P0 BRA `(.L_x_73) ;  /* 0x0000000000148947 */ /* 0x000fea0003800000 */
[----:B------:R-:W-:-:S04]  /*29a0*/  IMAD R23, R0, R25, R28 ;  /* 0x0000001900177224 */ /* 0x000fc800078e021c */
[----:B------:R-:W-:-:S06]  /*29b0*/  IMAD.WIDE R22, R23, 0x4, R8 ;  /* 0x0000000417167825 */ /* 0x000fcc00078e0208 */
[----:B------:R-:W2:Y:S02]  /*29c0*/  LDG.E R22, desc[UR6][R22.64] ;  /* 0x0000000616167981 */ /* 0x000ea4000c1e1900 */
[----:B--2---:R-:W-:-:S13]  /*29d0*/  ISETP.NE.AND P0, PT, R22, R21, PT ;  /* 0x000000151600720c */ /* 0x004fda0003f05270 */
[----:B------:R-:W-:Y:S05]  /*29e0*/  @!P0 BRA `(.L_x_71) ;  /* 0x0000000000208947 */ /* 0x000fea0003800000 */
.L_x_73:
[----:B------:R-:W-:-:S05]  /*29f0*/  VIADD R25, R25, 0x1 ;  /* 0x0000000119197836 */ /* 0x000fca0000000000 */
[----:B------:R-:W-:-:S13]  /*2a00*/  ISETP.NE.AND P0, PT, R25, R14, PT ;  /* 0x0000000e1900720c */ /* 0x000fda0003f05270 */
[----:B------:R-:W-:Y:S05]  /*2a10*/  @!P0 BREAK.RELIABLE B6 ;  /* 0x0000000000068942 */ /* 0x000fea0003800100 */
[----:B------:R-:W-:Y:S05]  /*2a20*/  @P0 BRA `(.L_x_74) ;  /* 0xfffffffc00d40947 */ /* 0x000fea000383ffff */
[----:B------:R1:W-:Y:S01]  /*2a30*/  STG.E desc[UR6][R12.64], R21 ;  /* 0x000000150c007986 */ /* 0x0003e2000c101906 */
[----:B------:R-:W-:Y:S02]  /*2a40*/  PLOP3.LUT P0, PT, PT, PT, PT, 0x8, 0x80 ;  /* 0x000000000080781c */ /* 0x000fe40003f0e170 */
[----:B------:R-:W-:Y:S01]  /*2a50*/  IADD3 R20, PT, PT, R20, 0x1, RZ ;  /* 0x0000000114147810 */ /* 0x000fe20007ffe0ff */
[----:B------:R-:W-:Y:S10]  /*2a60*/  BRA `(.L_x_75) ;  /* 0x00000000002c7947 */ /* 0x000ff40003800000 */
.L_x_71:
[----:B------:R-:W-:Y:S05]  /*2a70*/  BSYNC.RELIABLE B6 ;  /* 0x0000000000067941 */ /* 0x000fea0003800100 */
.L_x_69:
[----:B------:R-:W-:-:S13]  /*2a80*/  ISETP.NE.AND P0, PT, R21, R0, PT ;  /* 0x000000001500720c */ /* 0x000fda0003f05270 */
[----:B------:R-:W-:Y:S05]  /*2a90*/  @P0 BRA `(.L_x_76) ;  /* 0xfffffffc00800947 */ /* 0x000fea000383ffff */
.L_x_68:
[----:B------:R0:W-:Y:S01]  /*2aa0*/  STG.E desc[UR6][R12.64], RZ ;  /* 0x000000ff0c007986 */ /* 0x0001e2000c101906 */
[----:B------:R-:W-:Y:S01]  /*2ab0*/  ISETP.GE.AND P1, PT, R20, 0x1, PT ;  /* 0x000000011400780c */ /* 0x000fe20003f26270 */
[----:B------:R-:W-:Y:S01]  /*2ac0*/  IMAD.MOV.U32 R20, RZ, RZ, R17 ;  /* 0x000000ffff147224 */ /* 0x000fe200078e0011 */
[----:B------:R-:W-:-:S11]  /*2ad0*/  PLOP3.LUT P0, PT, PT, PT, PT, 0x80, 0x8 ;  /* 0x000000000008781c */ /* 0x000fd60003f0f070 */
[----:B0-----:R-:W-:Y:S05]  /*2ae0*/  @!P1 BRA `(.L_x_75) ;  /* 0x00000000000c9947 */ /* 0x001fea0003800000 */
[----:B------:R-:W-:-:S04]  /*2af0*/  VIADD R20, R18, 0xffffffff ;  /* 0xffffffff12147836 */ /* 0x000fc80000000000 */
[----:B------:R-:W-:-:S05]  /*2b00*/  IMAD.WIDE.U32 R12, R20, 0x4, R6 ;  /* 0x00000004140c7825 */ /* 0x000fca00078e0006 */
[----:B------:R0:W5:Y:S02]  /*2b10*/  LDG.E R19, desc[UR6][R12.64] ;  /* 0x000000060c137981 */ /* 0x000164000c1e1900 */
.L_x_75:
[----:B------:R-:W-:Y:S05]  /*2b20*/  BSYNC.RECONVERGENT B5 ;  /* 0x0000000000057941 */ /* 0x000fea0003800200 */
.L_x_67:
[----:B------:R-:W-:-:S13]  /*2b30*/  ISETP.LT.AND P1, PT, R20, R17, PT ;  /* 0x000000111400720c */ /* 0x000fda0003f21270 */
[----:B------:R-:W-:Y:S05]  /*2b40*/  @P0 BRA P1, `(.L_x_77) ;  /* 0xfffffff800b40947 */ /* 0x000fea000083ffff */
[----:B------:R-:W-:Y:S05]  /*2b50*/  BSYNC.RELIABLE B4 ;  /* 0x0000000000047941 */ /* 0x000fea0003800100 */
.L_x_65:
[----:B------:R-:W-:-:S13]  /*2b60*/  ISETP.GE.AND P0, PT, R20, R17, PT ;  /* 0x000000111400720c */ /* 0x000fda0003f06270 */
[----:B------:R-:W-:Y:S05]  /*2b70*/  @!P0 BRA `(.L_x_78) ;  /* 0xfffffff8009c8947 */ /* 0x000fea000383ffff */
[----:B------:R-:W-:Y:S05]  /*2b80*/  BSYNC.RELIABLE B3 ;  /* 0x0000000000037941 */ /* 0x000fea0003800100 */
.L_x_64:
[----:B------:R-:W-:Y:S05]  /*2b90*/  BRA `(.L_x_62) ;  /* 0x00000008003c7947 */ /* 0x000fea0003800000 */
.L_x_63:
[----:B01----:R-:W-:-:S05]  /*2ba0*/  IMAD.WIDE R12, R20, 0x4, R6 ;  /* 0x00000004140c7825 */ /* 0x003fca00078e0206 */
[----:B0----5:R0:W5:Y:S01]  /*2bb0*/  LDG.E R21, desc[UR6][R12.64] ;  /* 0x000000060c157981 */ /* 0x021162000c1e1900 */
[----:B------:R-:W-:Y:S01]  /*2bc0*/  BSSY.RELIABLE B3, `(.L_x_79) ;  /* 0x000008a000037945 */ /* 0x000fe20003800100 */
.L_x_93:
[----:B01----:R-:W0:Y:S02]  /*2bd0*/  LDC.64 R12, c[0x4][RZ] ;  /* 0x01000000ff0c7b82 */ /* 0x003e240000000a00 */
[----:B0-----:R-:W2:Y:S02]  /*2be0*/  LDG.E R12, desc[UR6][R12.64] ;  /* 0x000000060c0c7981 */ /* 0x001ea4000c1e1900 */
[----:B--2---:R-:W-:-:S13]  /*2bf0*/  ISETP.NE.AND P0, PT, R12, 0x1, PT ;  /* 0x000000010c00780c */ /* 0x004fda0003f05270 */
        /* <DEDUP_REMOVED lines=10> */
[----:B0-----:R-:W-:Y:S01]  /*2ca0*/  IADD3 R19, PT, PT, R22, 0xffffffe, RZ ;  /* 0x0ffffffe16137810 */ /* 0x001fe20007ffe0ff */
[----:B------:R-:W-:-:S05]  /*2cb0*/  IMAD.MOV R22, RZ, RZ, -R26 ;  /* 0x000000ffff167224 */ /* 0x000fca00078e0a1a */
[----:B------:R-:W0:Y:S02]  /*2cc0*/  F2I.FTZ.U32.TRUNC.NTZ R19, R19 ;  /* 0x0000001300137305 */ /* 0x000e24000021f000 */
[----:B0-----:R-:W-:-:S04]  /*2cd0*/  IMAD.MOV R18, RZ, RZ, -R19 ;  /* 0x000000ffff127224 */ /* 0x001fc800078e0a13 */
[----:B------:R-:W-:Y:S02]  /*2ce0*/  IMAD R23, R18, R25, RZ ;  /* 0x0000001912177224 */ /* 0x000fe400078e02ff */
[----:B------:R-:W-:-:S04]  /*2cf0*/  IMAD.MOV.U32 R18, RZ, RZ, RZ ;  /* 0x000000ffff127224 */ /* 0x000fc800078e00ff */
[----:B------:R-:W-:Y:S01]  /*2d00*/  IMAD.HI.U32 R23, R19, R23, R18 ;  /* 0x0000001713177227 */ /* 0x000fe200078e0012 */
[----:B------:R-:W-:-:S05]  /*2d10*/  MOV R18, R24 ;  /* 0x0000001800127202 */ /* 0x000fca0000000f00 */
[----:B------:R-:W-:-:S04]  /*2d20*/  IMAD.HI.U32 R23, R23, R18, RZ ;  /* 0x0000001217177227 */ /* 0x000fc800078e00ff */
[----:B------:R-:W-:Y:S01]  /*2d30*/  IMAD R18, R23, R22, R18 ;  /* 0x0000001617127224 */ /* 0x000fe200078e0212 */
[----:B------:R-:W-:-:S04]  /*2d40*/  MOV R22, R20 ;  /* 0x0000001400167202 */ /* 0x000fc80000000f00 */
[----:B------:R-:W-:-:S13]  /*2d50*/  ISETP.GT.U32.AND P2, PT, R25, R18, PT ;  /* 0x000000121900720c */ /* 0x000fda0003f44070 */
[----:B------:R-:W-:Y:S01]  /*2d60*/  @!P2 IMAD.IADD R18, R18, 0x1, -R25 ;  /* 0x000000011212a824 */ /* 0x000fe200078e0a19 */
[----:B------:R-:W-:Y:S02]  /*2d70*/  @!P2 IADD3 R23, PT, PT, R23, 0x1, RZ ;  /* 0x000000011717a810 */ /* 0x000fe40007ffe0ff */
[----:B------:R-:W-:Y:S02]  /*2d80*/  ISETP.NE.AND P2, PT, R0, RZ, PT ;  /* 0x000000ff0000720c */ /* 0x000fe40003f45270 */
[----:B------:R-:W-:Y:S02]  /*2d90*/  ISETP.GE.U32.AND P1, PT, R18, R25, PT ;  /* 0x000000191200720c */ /* 0x000fe40003f26070 */
[----:B------:R-:W-:-:S04]  /*2da0*/  LOP3.LUT R18, R21, R0, RZ, 0x3c, !PT ;  /* 0x0000000015127212 */ /* 0x000fc800078e3cff */
[----:B------:R-:W-:-:S07]  /*2db0*/  ISETP.GE.AND P0, PT, R18, RZ, PT ;  /* 0x000000ff1200720c */ /* 0x000fce0003f06270 */
[----:B------:R-:W-:-:S06]  /*2dc0*/  @P1 VIADD R23, R23, 0x1 ;  /* 0x0000000117171836 */ /* 0x000fcc0000000000 */
[----:B------:R-:W-:Y:S01]  /*2dd0*/  @!P0 IMAD.MOV R23, RZ, RZ, -R23 ;  /* 0x000000ffff178224 */ /* 0x000fe200078e0a17 */
[-C--:B------:R-:W-:Y:S02]  /*2de0*/  @!P2 LOP3.LUT R23, RZ, R0.reuse, RZ, 0x33, !PT ;  /* 0x00000000ff17a212 */ /* 0x080fe400078e33ff */
[----:B--2---:R-:W-:-:S13]  /*2df0*/  ISETP.GE.AND P1, PT, R27, R0, PT ;  /* 0x000000001b00720c */ /* 0x004fda0003f26270 */
[----:B------:R-:W-:Y:S05]  /*2e00*/  @P1 BRA `(.L_x_81) ;  /* 0x0000000400681947 */ /* 0x000fea0003800000 */
[----:B------:R-:W-:-:S04]  /*2e10*/  IMAD R24, R0, R23, RZ ;  /* 0x0000001700187224 */ /* 0x000fc800078e02ff */
[----:B------:R-:W-:-:S07]  /*2e20*/  IMAD.IADD R25, R21, 0x1, -R24 ;  /* 0x0000000115197824 */ /* 0x000fce00078e0a18 */
.L_x_92:
[----:B------:R-:W-:Y:S01]  /*2e30*/  HFMA2 R29, -RZ, RZ, 0, 0 ;  /* 0x00000000ff1d7431 */ /* 0x000fe200000001ff */
[----:B------:R-:W-:Y:S01]  /*2e40*/  BSSY.RELIABLE B5, `(.L_x_82) ;  /* 0x0000054000057945 */ /* 0x000fe20003800100 */
[----:B------:R-:W-:-:S07]  /*2e50*/  VIADD R27, R27, 0x1 ;  /* 0x000000011b1b7836 */ /* 0x000fce0000000000 */
.L_x_85:
[----:B------:R-:W-:-:S13]  /*2e60*/  ISETP.NE.AND P0, PT, R29, R25, PT ;  /* 0x000000191d00720c */ /* 0x000fda0003f05270 */
[----:B------:R-:W-:Y:S05]  /*2e70*/  @!P0 BRA `(.L_x_83) ;  /* 0x0000000000148947 */ /* 0x000fea0003800000 */
[----:B------:R-:W-:-:S04]  /*2e80*/  IMAD.IADD R19, R24, 0x1, R29 ;  /* 0x0000000118137824 */ /* 0x000fc800078e021d */
[----:B------:R-:W-:-:S06]  /*2e90*/  IMAD.WIDE R18, R19, 0x4, R8 ;  /* 0x0000000413127825 */ /* 0x000fcc00078e0208 */
[----:B------:R-:W2:Y:S02]  /*2ea0*/  LDG.E R18, desc[UR6][R18.64] ;  /* 0x0000000612127981 */ /* 0x000ea4000c1e1900 */
[----:B--2---:R-:W-:-:S13]  /*2eb0*/  ISETP.NE.AND P0, PT, R18, R27, PT ;  /* 0x0000001b1200720c */ /* 0x004fda0003f05270 */
[----:B------:R-:W-:Y:S05]  /*2ec0*/  @!P0 BRA `(.L_x_84) ;  /* 0x00000004002c8947 */ /* 0x000fea0003800000 */
.L_x_83:
[----:B------:R-:W-:-:S05]  /*2ed0*/  VIADD R29, R29, 0x1 ;  /* 0x000000011d1d7836 */ /* 0x000fca0000000000 */
[----:B------:R-:W-:-:S13]  /*2ee0*/  ISETP.NE.AND P0, PT, R29, R14, PT ;  /* 0x0000000e1d00720c */ /* 0x000fda0003f05270 */
[----:B------:R-:W-:Y:S05]  /*2ef0*/  @P0 BRA `(.L_x_85) ;  /* 0xfffffffc00d80947 */ /* 0x000fea000383ffff */
[----:B------:R-:W-:-:S07]  /*2f00*/  MOV R26, RZ ;  /* 0x000000ff001a7202 */ /* 0x000fce0000000f00 */
.L_x_87:
[----:B------:R-:W-:-:S13]  /*2f10*/  ISETP.NE.AND P0, PT, R26, R23, PT ;  /* 0x000000171a00720c */ /* 0x000fda0003f05270 */
[----:B------:R-:W-:Y:S05]  /*2f20*/  @!P0 BRA `(.L_x_86) ;  /* 0x0000000000148947 */ /* 0x000fea0003800000 */
[----:B------:R-:W-:-:S04]  /*2f30*/  IMAD R19, R0, R26, R25 ;  /* 0x0000001a00137224 */ /* 0x000fc800078e0219 */
[----:B------:R-:W-:-:S06]  /*2f40*/  IMAD.WIDE R18, R19, 0x4, R8 ;  /* 0x0000000413127825 */ /* 0x000fcc00078e0208 */
[----:B------:R-:W2:Y:S02]  /*2f50*/  LDG.E R18, desc[UR6][R18.64] ;  /* 0x0000000612127981 */ /* 0x000ea4000c1e1900 */
[----:B--2---:R-:W-:-:S13]  /*2f60*/  ISETP.NE.AND P0, PT, R18, R27, PT ;  /* 0x0000001b1200720c */ /* 0x004fda0003f05270 */
[----:B------:R-:W-:Y:S05]  /*2f70*/  @!P0 BRA `(.L_x_84) ;  /* 0x0000000400008947 */ /* 0x000fea0003800000 */
.L_x_86:
[----:B------:R-:W-:-:S05]  /*2f80*/  VIADD R26, R26, 0x1 ;  /* 0x000000011a1a7836 */ /* 0x000fca0000000000 */
[----:B------:R-:W-:-:S13]  /*2f90*/  ISETP.NE.AND P0, PT, R26, R14, PT ;  /* 0x0000000e1a00720c */ /* 0x000fda0003f05270 */
[----:B------:R-:W-:Y:S05]  /*2fa0*/  @P0 BRA `(.L_x_87) ;  /* 0xfffffffc00d80947 */ /* 0x000fea000383ffff */
[----:B------:R-:W0:Y:S01]  /*2fb0*/  LDC R26, c[0x0][0x388] ;  /* 0x0000e200ff1a7b82 */ /* 0x000e220000000800 */
[----:B------:R-:W-:Y:S01]  /*2fc0*/  IABS R31, R23 ;  /* 0x00000017001f7213 */ /* 0x000fe20000000000 */
[----:B------:R-:W-:Y:S01]  /*2fd0*/  IMAD.MOV.U32 R18, RZ, RZ, RZ ;  /* 0x000000ffff127224 */ /* 0x000fe200078e00ff */
[----:B------:R-:W-:Y:S02]  /*2fe0*/  IABS R33, R25 ;  /* 0x0000001900217213 */ /* 0x000fe40000000000 */
[----:B0-----:R-:W-:-:S04]  /*2ff0*/  IABS R28, R26 ;  /* 0x0000001a001c7213 */ /* 0x001fc80000000000 */
[----:B------:R-:W0:Y:S08]  /*3000*/  I2F.RP R30, R28 ;  /* 0x0000001c001e7306 */ /* 0x000e300000209400 */
[----:B0-----:R-:W0:Y:S02]  /*3010*/  MUFU.RCP R30, R30 ;  /* 0x0000001e001e7308 */ /* 0x001e240000001000 */
[----:B0-----:R-:W-:-:S06]  /*3020*/  VIADD R19, R30, 0xffffffe ;  /* 0x0ffffffe1e137836 */ /* 0x001fcc0000000000 */
[----:B------:R-:W0:Y:S02]  /*3030*/  F2I.FTZ.U32.TRUNC.NTZ R19, R19 ;  /* 0x0000001300137305 */ /* 0x000e24000021f000 */
[----:B0-----:R-:W-:-:S05]  /*3040*/  IADD3 R29, PT, PT, RZ, -R19, RZ ;  /* 0x80000013ff1d7210 */ /* 0x001fca0007ffe0ff */
[----:B------:R-:W-:-:S04]  /*3050*/  IMAD R29, R29, R28, RZ ;  /* 0x0000001c1d1d7224 */ /* 0x000fc800078e02ff */
[----:B------:R-:W-:-:S04]  /*3060*/  IMAD.HI.U32 R32, R19, R29, R18 ;  /* 0x0000001d13207227 */ /* 0x000fc800078e0012 */
[----:B------:R-:W-:Y:S01]  /*3070*/  IMAD.MOV.U32 R29, RZ, RZ, R31 ;  /* 0x000000ffff1d7224 */ /* 0x000fe200078e001f */
[----:B------:R-:W-:-:S03]  /*3080*/  MOV R31, R33 ;  /* 0x00000021001f7202 */ /* 0x000fc60000000f00 */
[----:B------:R-:W-:-:S04]  /*3090*/  IMAD.HI.U32 R18, R32, R29, RZ ;  /* 0x0000001d20127227 */ /* 0x000fc800078e00ff */
[----:B------:R-:W-:-:S04]  /*30a0*/  IMAD.HI.U32 R19, R32, R31, RZ ;  /* 0x0000001f20137227 */ /* 0x000fc800078e00ff */
[----:B------:R-:W-:Y:S02]  /*30b0*/  IMAD.MOV R18, RZ, RZ, -R18 ;  /* 0x000000ffff127224 */ /* 0x000fe400078e0a12 */
[----:B------:R-:W-:Y:S02]  /*30c0*/  IMAD.MOV R30, RZ, RZ, -R19 ;  /* 0x000000ffff1e7224 */ /* 0x000fe400078e0a13 */
[C---:B------:R-:W-:Y:S02]  /*30d0*/  IMAD R19, R28.reuse, R18, R29 ;  /* 0x000000121c137224 */ /* 0x040fe400078e021d */
[----:B------:R-:W-:-:S03]  /*30e0*/  IMAD R29, R28, R30, R31 ;  /* 0x0000001e1c1d7224 */ /* 0x000fc600078e021f */
[C---:B------:R-:W-:Y:S02]  /*30f0*/  ISETP.GT.U32.AND P0, PT, R28.reuse, R19, PT ;  /* 0x000000131c00720c */ /* 0x040fe40003f04070 */
[----:B------:R-:W-:-:S11]  /*3100*/  ISETP.GT.U32.AND P1, PT, R28, R29, PT ;  /* 0x0000001d1c00720c */ /* 0x000fd60003f24070 */
[----:B------:R-:W-:Y:S02]  /*3110*/  @!P0 IADD3 R19, PT, PT, R19, -R28, RZ ;  /* 0x8000001c13138210 */ /* 0x000fe40007ffe0ff */
[----:B------:R-:W-:Y:S01]  /*3120*/  @!P1 IMAD.IADD R29, R29, 0x1, -R28 ;  /* 0x000000011d1d9824 */ /* 0x000fe200078e0a1c */
[----:B------:R-:W-:Y:S02]  /*3130*/  ISETP.GE.AND P1, PT, R23, RZ, PT ;  /* 0x000000ff1700720c */ /* 0x000fe40003f26270 */
[C---:B------:R-:W-:Y:S02]  /*3140*/  ISETP.GT.U32.AND P2, PT, R28.reuse, R19, PT ;  /* 0x000000131c00720c */ /* 0x040fe40003f44070 */
[----:B------:R-:W-:Y:S02]  /*3150*/  ISETP.GT.U32.AND P3, PT, R28, R29, PT ;  /* 0x0000001d1c00720c */ /* 0x000fe40003f64070 */
[----:B------:R-:W-:-:S09]  /*3160*/  ISETP.GE.AND P0, PT, R25, RZ, PT ;  /* 0x000000ff1900720c */ /* 0x000fd20003f06270 */
[----:B------:R-:W-:Y:S01]  /*3170*/  @!P2 IMAD.IADD R19, R19, 0x1, -R28 ;  /* 0x000000011313a824 */ /* 0x000fe200078e0a1c */
[----:B------:R-:W-:Y:S02]  /*3180*/  ISETP.NE.AND P2, PT, R26, RZ, PT ;  /* 0x000000ff1a00720c */ /* 0x000fe40003f45270 */
[----:B------:R-:W-:Y:S01]  /*3190*/  @!P3 IADD3 R29, PT, PT, R29, -R28, RZ ;  /* 0x8000001c1d1db210 */ /* 0x000fe20007ffe0ff */
[----:B------:R-:W-:Y:S01]  /*31a0*/  @!P1 IMAD.MOV R19, RZ, RZ, -R19 ;  /* 0x000000ffff139224 */ /* 0x000fe200078e0a13 */
[----:B------:R-:W-:-:S03]  /*31b0*/  LOP3.LUT R28, RZ, R26, RZ, 0x33, !PT ;  /* 0x0000001aff1c7212 */ /* 0x000fc600078e33ff */
[----:B------:R-:W-:Y:S01]  /*31c0*/  @!P0 IMAD.MOV R29, RZ, RZ, -R29 ;  /* 0x000000ffff1d8224 */ /* 0x000fe200078e0a1d */
[----:B------:R-:W-:-:S04]  /*31d0*/  SEL R18, R28, R19, !P2 ;  /* 0x000000131c127207 */ /* 0x000fc80005000000 */
[----:B------:R-:W-:Y:S02]  /*31e0*/  SEL R28, R28, R29, !P2 ;  /* 0x0000001d1c1c7207 */ /* 0x000fe40005000000 */
[----:B------:R-:W-:-:S03]  /*31f0*/  IADD3 R29, PT, PT, R23, -R18, RZ ;  /* 0x80000012171d7210 */ /* 0x000fc60007ffe0ff */
[----:B------:R-:W-:Y:S02]  /*3200*/  IMAD.IADD R31, R25, 0x1, -R28 ;  /* 0x00000001191f7824 */ /* 0x000fe400078e0a1c */
[----:B------:R-:W-:-:S03]  /*3210*/  IMAD.IADD R28, R29, 0x1, R26 ;  /* 0x000000011d1c7824 */ /* 0x000fc600078e021a */
[----:B------:R-:W-:-:S07]  /*3220*/  IADD3 R33, PT, PT, R31, R26, RZ ;  /* 0x0000001a1f217210 */ /* 0x000fce0007ffe0ff */
.L_x_90:
[----:B------:R-:W-:Y:S02]  /*3230*/  IMAD R35, R0, R29, RZ ;  /* 0x0000001d00237224 */ /* 0x000fe400078e02ff */
[----:B------:R-:W-:-:S07]  /*3240*/  IMAD.MOV.U32 R26, RZ, RZ, R31 ;  /* 0x000000ffff1a7224 */ /* 0x000fce00078e001f */
.L_x_89:
[----:B------:R-:W-:-:S04]  /*3250*/  ISETP.NE.AND P0, PT, R26, R25, PT ;  /* 0x000000191a00720c */ /* 0x000fc80003f05270 */
[----:B------:R-:W-:-:S13]  /*3260*/  ISETP.EQ.OR P0, PT, R29, R23, !P0 ;  /* 0x000000171d00720c */ /* 0x000fda0004702670 */
[----:B------:R-:W-:Y:S05]  /*3270*/  @P0 BRA `(.L_x_88) ;  /* 0x0000000000140947 */ /* 0x000fea0003800000 */
[----:B------:R-:W-:-:S04]  /*3280*/  IMAD.IADD R19, R35, 0x1, R26 ;  /* 0x0000000123137824 */ /* 0x000fc800078e021a */
[----:B------:R-:W-:-:S06]  /*3290*/  IMAD.WIDE R18, R19, 0x4, R8 ;  /* 0x0000000413127825 */ /* 0x000fcc00078e0208 */
[----:B------:R-:W2:Y:S02]  /*32a0*/  LDG.E R18, desc[UR6][R18.64] ;  /* 0x0000000612127981 */ /* 0x000ea4000c1e1900 */
[----:B--2---:R-:W-:-:S13]  /*32b0*/  ISETP.NE.AND P0, PT, R18, R27, PT ;  /* 0x0000001b1200720c */ /* 0x004fda0003f05270 */
[----:B------:R-:W-:Y:S05]  /*32c0*/  @!P0 BRA `(.L_x_84) ;  /* 0x00000000002c8947 */ /* 0x000fea0003800000 */
.L_x_88:
[----:B------:R-:W-:-:S04]  /*32d0*/  IADD3 R26, PT, PT, R26, 0x1, RZ ;  /* 0x000000011a1a7810 */ /* 0x000fc80007ffe0ff */
[----:B------:R-:W-:-:S13]  /*32e0*/  ISETP.GE.AND P0, PT, R26, R33, PT ;  /* 0x000000211a00720c */ /* 0x000fda0003f06270 */
[----:B------:R-:W-:Y:S05]  /*32f0*/  @!P0 BRA `(.L_x_89) ;  /* 0xfffffffc00d48947 */ /* 0x000fea000383ffff */
[----:B------:R-:W-:-:S05]  /*3300*/  VIADD R29, R29, 0x1 ;  /* 0x000000011d1d7836 */ /* 0x000fca0000000000 */
[----:B------:R-:W-:-:S13]  /*3310*/  ISETP.GE.AND P0, PT, R29, R28, PT ;  /* 0x0000001c1d00720c */ /* 0x000fda0003f06270 */
[----:B------:R-:W-:Y:S05]  /*3320*/  @P0 BREAK.RELIABLE B5 ;  /* 0x0000000000050942 */ /* 0x000fea0003800100 */
[----:B------:R-:W-:Y:S05]  /*3330*/  @!P0 BRA `(.L_x_90) ;  /* 0xfffffffc00bc8947 */ /* 0x000fea000383ffff */
[----:B------:R0:W-:Y:S01]  /*3340*/  STG.E desc[UR6][R12.64], R27 ;  /* 0x0000001b0c007986 */ /* 0x0001e2000c101906 */
[----:B------:R-:W-:Y:S01]  /*3350*/  PLOP3.LUT P0, PT, PT, PT, PT, 0x8, 0x80 ;  /* 0x000000000080781c */ /* 0x000fe20003f0e170 */
[----:B------:R-:W-:Y:S01]  /*3360*/  VIADD R20, R20, 0x1 ;  /* 0x0000000114147836 */ /* 0x000fe20000000000 */
[----:B------:R-:W-:Y:S11]  /*3370*/  BRA `(.L_x_91) ;  /* 0x00000000002c7947 */ /* 0x000ff60003800000 */
.L_x_84:
[----:B------:R-:W-:Y:S05]  /*3380*/  BSYNC.RELIABLE B5 ;  /* 0x0000000000057941 */ /* 0x000fea0003800100 */
.L_x_82:
[----:B------:R-:W-:-:S13]  /*3390*/  ISETP.NE.AND P0, PT, R27, R0, PT ;  /* 0x000000001b00720c */ /* 0x000fda0003f05270 */
[----:B------:R-:W-:Y:S05]  /*33a0*/  @P0 BRA `(.L_x_92) ;  /* 0xfffffff800a00947 */ /* 0x000fea000383ffff */
.L_x_81:
[----:B------:R1:W-:Y:S01]  /*33b0*/  STG.E desc[UR6][R12.64], RZ ;  /* 0x000000ff0c007986 */ /* 0x0003e2000c101906 */
[----:B------:R-:W-:Y:S02]  /*33c0*/  ISETP.GE.AND P1, PT, R20, 0x1, PT ;  /* 0x000000011400780c */ /* 0x000fe40003f26270 */
[----:B------:R-:W-:Y:S02]  /*33d0*/  PLOP3.LUT P0, PT, PT, PT, PT, 0x80, 0x8 ;  /* 0x000000000008781c */ /* 0x000fe40003f0f070 */
[----:B------:R-:W-:-:S09]  /*33e0*/  MOV R20, R17 ;  /* 0x0000001100147202 */ /* 0x000fd20000000f00 */
[----:B-1----:R-:W-:Y:S05]  /*33f0*/  @!P1 BRA `(.L_x_91) ;  /* 0x00000000000c9947 */ /* 0x002fea0003800000 */
[----:B------:R-:W-:-:S04]  /*3400*/  VIADD R20, R22, 0xffffffff ;  /* 0xffffffff16147836 */ /* 0x000fc80000000000 */
[----:B------:R-:W-:-:S05]  /*3410*/  IMAD.WIDE.U32 R12, R20, 0x4, R6 ;  /* 0x00000004140c7825 */ /* 0x000fca00078e0006 */
[----:B------:R1:W5:Y:S02]  /*3420*/  LDG.E R21, desc[UR6][R12.64] ;  /* 0x000000060c157981 */ /* 0x000364000c1e1900 */
.L_x_91:
[----:B------:R-:W-:Y:S05]  /*3430*/  BSYNC.RECONVERGENT B4 ;  /* 0x0000000000047941 */ /* 0x000fea0003800200 */
.L_x_80:
[----:B------:R-:W-:-:S13]  /*3440*/  ISETP.LT.AND P1, PT, R20, R17, PT ;  /* 0x000000111400720c */ /* 0x000fda0003f21270 */
[----:B------:R-:W-:Y:S05]  /*3450*/  @P0 BRA P1, `(.L_x_93) ;  /* 0xfffffff400dc0947 */ /* 0x000fea000083ffff */
[----:B------:R-:W-:Y:S05]  /*3460*/  BSYNC.RELIABLE B3 ;  /* 0x0000000000037941 */ /* 0x000fea0003800100 */
.L_x_79:
[----:B------:R-:W-:-:S13]  /*3470*/  ISETP.GE.AND P0, PT, R20, R17, PT ;  /* 0x000000111400720c */ /* 0x000fda0003f06270 */
[----:B------:R-:W-:Y:S05]  /*3480*/  @!P0 BRA `(.L_x_63) ;  /* 0xfffffff400c48947 */ /* 0x000fea000383ffff */
.L_x_62:
[----:B------:R-:W-:-:S13]  /*3490*/  ISETP.NE.AND P0, PT, R20, R17, PT ;  /* 0x000000111400720c */ /* 0x000fda0003f05270 */
[----:B------:R-:W-:Y:S05]  /*34a0*/  @P0 BRA `(.L_x_66) ;  /* 0x0000000800e80947 */ /* 0x000fea0003800000 */
[----:B------:R-:W2:Y:S02]  /*34b0*/  LDCU UR4, c[0x0][0x388] ;  /* 0x00007100ff0477ac */ /* 0x000ea40008000800 */
[----:B--2---:R-:W-:-:S09]  /*34c0*/  UISETP.GT.AND UP0, UPT, UR4, URZ, UPT ;  /* 0x000000ff0400728c */ /* 0x004fd2000bf04270 */
[----:B------:R-:W-:Y:S05]  /*34d0*/  BRA.U UP0, `(.L_x_94) ;  /* 0x0000000100ec7547 */ /* 0x000fea000b800000 */
[----:B------:R-:W-:Y:S01]  /*34e0*/  BSSY.RELIABLE B4, `(.L_x_95) ;  /* 0x0000039000047945 */ /* 0x000fe20003800100 */
[----:B------:R-:W-:-:S07]  /*34f0*/  IMAD.MOV.U32 R17, RZ, RZ, RZ ;  /* 0x000000ffff117224 */ /* 0x000fce00078e00ff */
.L_x_106:
[----:B0----5:R-:W-:Y:S01]  /*3500*/  HFMA2 R19, -RZ, RZ, 0, 0 ;  /* 0x00000000ff137431 */ /* 0x021fe200000001ff */
[----:B------:R-:W-:Y:S01]  /*3510*/  BSSY.RELIABLE B3, `(.L_x_96) ;  /* 0x0000032000037945 */ /* 0x000fe20003800100 */
[----:B------:R-:W-:-:S07]  /*3520*/  IMAD R20, R0, R17, RZ ;  /* 0x0000001100147224 */ /* 0x000fce00078e02ff */
.L_x_105:
[----:B-1----:R-:W-:-:S04]  /*3530*/  IMAD.IADD R13, R20, 0x1, R19 ;  /* 0x00000001140d7824 */ /* 0x002fc800078e0213 */
[----:B------:R-:W-:-:S05]  /*3540*/  IMAD.WIDE.U32 R12, R13, 0x4, R8 ;  /* 0x000000040d0c7825 */ /* 0x000fca00078e0008 */
[----:B------:R-:W2:Y:S02]  /*3550*/  LDG.E R21, desc[UR6][R12.64] ;  /* 0x000000060c157981 */ /* 0x000ea4000c1e1900 */
[----:B--2---:R-:W-:-:S13]  /*3560*/  ISETP.NE.AND P0, PT, R21, RZ, PT ;  /* 0x000000ff1500720c */ /* 0x004fda0003f05270 */
[----:B------:R-:W-:Y:S05]  /*3570*/  @!P0 BREAK.RELIABLE B3 ;  /* 0x0000000000038942 */ /* 0x000fea0003800100 */
[----:B------:R-:W-:Y:S05]  /*3580*/  @!P0 BREAK.RELIABLE B4 ;  /* 0x0000000000048942 */ /* 0x000fea0003800100 */
[----:B------:R-:W-:Y:S05]  /*3590*/  @!P0 BRA `(.L_x_66) ;  /* 0x0000000800ac8947 */ /* 0x000fea0003800000 */
[----:B------:R-:W-:Y:S01]  /*35a0*/  BSSY.RELIABLE B5, `(.L_x_97) ;  /* 0x0000012000057945 */ /* 0x000fe20003800100 */
[----:B------:R-:W-:-:S07]  /*35b0*/  IMAD.MOV.U32 R18, RZ, RZ, RZ ;  /* 0x000000ffff127224 */ /* 0x000fce00078e00ff */
.L_x_100:
[----:B------:R-:W-:Y:S01]  /*35c0*/  ISETP.NE.AND P0, PT, R18, R19, PT ;  /* 0x000000131200720c */ /* 0x000fe20003f05270 */
[----:B------:R-:W-:-:S12]  /*35d0*/  BSSY.RELIABLE B6, `(.L_x_98) ;  /* 0x000000b000067945 */ /* 0x000fd80003800100 */
[----:B------:R-:W-:Y:S05]  /*35e0*/  @!P0 BRA `(.L_x_99) ;  /* 0x0000000000248947 */ /* 0x000fea0003800000 */
[----:B------:R-:W-:-:S05]  /*35f0*/  IADD3 R13, PT, PT, R20, R18, RZ ;  /* 0x00000012140d7210 */ /* 0x000fca0007ffe0ff */
        /* <DEDUP_REMOVED lines=8> */
.L_x_99:
[----:B------:R-:W-:Y:S05]  /*3680*/  BSYNC.RELIABLE B6 ;  /* 0x0000000000067941 */ /* 0x000fea0003800100 */
.L_x_98:
[----:B------:R-:W-:-:S05]  /*3690*/  VIADD R18, R18, 0x1 ;  /* 0x0000000112127836 */ /* 0x000fca0000000000 */
[----:B------:R-:W-:-:S13]  /*36a0*/  ISETP.NE.AND P0, PT, R18, R14, PT ;  /* 0x0000000e1200720c */ /* 0x000fda0003f05270 */
[----:B------:R-:W-:Y:S05]  /*36b0*/  @P0 BRA `(.L_x_100) ;  /* 0xfffffffc00c00947 */ /* 0x000fea000383ffff */
[----:B------:R-:W-:Y:S05]  /*36c0*/  BSYNC.RELIABLE B5 ;  /* 0x0000000000057941 */ /* 0x000fea0003800100 */
.L_x_97:
[----:B------:R-:W-:Y:S01]  /*36d0*/  BSSY.RELIABLE B5, `(.L_x_101) ;  /* 0x0000012000057945 */ /* 0x000fe20003800100 */
[----:B------:R-:W-:-:S07]  /*36e0*/  IMAD.MOV.U32 R18, RZ, RZ, RZ ;  /* 0x000000ffff127224 */ /* 0x000fce00078e00ff */
.L_x_104:
        /* <DEDUP_REMOVED lines=12> */
.L_x_103:
[----:B------:R-:W-:Y:S05]  /*37b0*/  BSYNC.RELIABLE B6 ;  /* 0x0000000000067941 */ /* 0x000fea0003800100 */
.L_x_102:
[----:B------:R-:W-:-:S04]  /*37c0*/  IADD3 R18, PT, PT, R18, 0x1, RZ ;  /* 0x0000000112127810 */ /* 0x000fc80007ffe0ff */
[----:B------:R-:W-:-:S13]  /*37d0*/  ISETP.NE.AND P0, PT, R18, R14, PT ;  /* 0x0000000e1200720c */ /* 0x000fda0003f05270 */
[----:B------:R-:W-:Y:S05]  /*37e0*/  @P0 BRA `(.L_x_104) ;  /* 0xfffffffc00c00947 */ /* 0x000fea000383ffff */
[----:B------:R-:W-:Y:S05]  /*37f0*/  BSYNC.RELIABLE B5 ;  /* 0x0000000000057941 */ /* 0x000fea0003800100 */
.L_x_101:
[----:B------:R-:W-:-:S05]  /*3800*/  VIADD R19, R19, 0x1 ;  /* 0x0000000113137836 */ /* 0x000fca0000000000 */
[----:B------:R-:W-:-:S13]  /*3810*/  ISETP.NE.AND P0, PT, R19, R14, PT ;  /* 0x0000000e1300720c */ /* 0x000fda0003f05270 */
[----:B------:R-:W-:Y:S05]  /*3820*/  @P0 BRA `(.L_x_105) ;  /* 0xfffffffc00400947 */ /* 0x000fea000383ffff */
[----:B------:R-:W-:Y:S05]  /*3830*/  BSYNC.RELIABLE B3 ;  /* 0x0000000000037941 */ /* 0x000fea0003800100 */
.L_x_96:
[----:B------:R-:W-:-:S05]  /*3840*/  VIADD R17, R17, 0x1 ;  /* 0x0000000111117836 */ /* 0x000fca0000000000 */
[----:B------:R-:W-:-:S13]  /*3850*/  ISETP.NE.AND P0, PT, R17, R14, PT ;  /* 0x0000000e1100720c */ /* 0x000fda0003f05270 */
[----:B------:R-:W-:Y:S05]  /*3860*/  @P0 BRA `(.L_x_106) ;  /* 0xfffffffc00240947 */ /* 0x000fea000383ffff */
[----:B------:R-:W-:Y:S05]  /*3870*/  BSYNC.RELIABLE B4 ;  /* 0x0000000000047941 */ /* 0x000fea0003800100 */
.L_x_95:
[----:B------:R-:W-:Y:S05]  /*3880*/  BRA `(.L_x_107) ;  /* 0x0000000400e07947 */ /* 0x000fea0003800000 */
.L_x_94:
[----:B01----:R-:W-:-:S07]  /*3890*/  MOV R13, RZ ;  /* 0x000000ff000d7202 */ /* 0x003fce0000000f00 */
.L_x_125:
[----:B------:R-:W-:Y:S01]  /*38a0*/  BSSY.RELIABLE B3, `(.L_x_108) ;  /* 0x0000073000037945 */ /* 0x000fe20003800100 */
[----:B------:R-:W-:Y:S02]  /*38b0*/  IMAD R12, R0, R13, RZ ;  /* 0x0000000d000c7224 */ /* 0x000fe400078e02ff */
[----:B------:R-:W-:-:S07]  /*38c0*/  IMAD.MOV.U32 R17, RZ, RZ, RZ ;  /* 0x000000ffff117224 */ /* 0x000fce00078e00ff */
.L_x_124:
[----:B-----5:R-:W-:-:S04]  /*38d0*/  IMAD.IADD R19, R12, 0x1, R17 ;  /* 0x000000010c137824 */ /* 0x020fc800078e0211 */
[----:B------:R-:W-:-:S06]  /*38e0*/  IMAD.WIDE.U32 R18, R19, 0x4, R8 ;  /* 0x0000000413127825 */ /* 0x000fcc00078e0008 */
[----:B------:R-:W2:Y:S02]  /*38f0*/  LDG.E R18, desc[UR6][R18.64] ;  /* 0x0000000612127981 */ /* 0x000ea4000c1e1900 */
[----:B--2---:R-:W-:-:S13]  /*3900*/  ISETP.NE.AND P0, PT, R18, RZ, PT ;  /* 0x000000ff1200720c */ /* 0x004fda0003f05270 */
[----:B------:R-:W-:Y:S05]  /*3910*/  @!P0 BREAK.RELIABLE B3 ;  /* 0x0000000000038942 */ /* 0x000fea0003800100 */
[----:B------:R-:W-:Y:S05]  /*3920*/  @!P0 BRA `(.L_x_66) ;  /* 0x0000000400c88947 */ /* 0x000fea0003800000 */
[----:B------:R-:W-:Y:S01]  /*3930*/  HFMA2 R19, -RZ, RZ, 0, 0 ;  /* 0x00000000ff137431 */ /* 0x000fe200000001ff */
[----:B------:R-:W-:Y:S06]  /*3940*/  BSSY.RELIABLE B4, `(.L_x_109) ;  /* 0x0000010000047945 */ /* 0x000fec0003800100 */
.L_x_112:
        /* <DEDUP_REMOVED lines=11> */
.L_x_111:
[----:B------:R-:W-:Y:S05]  /*3a00*/  BSYNC.RELIABLE B5 ;  /* 0x0000000000057941 */ /* 0x000fea0003800100 */
.L_x_110:
[----:B------:R-:W-:-:S05]  /*3a10*/  VIADD R19, R19, 0x1 ;  /* 0x0000000113137836 */ /* 0x000fca0000000000 */
[----:B------:R-:W-:-:S13]  /*3a20*/  ISETP.NE.AND P0, PT, R19, R14, PT ;  /* 0x0000000e1300720c */ /* 0x000fda0003f05270 */
[----:B------:R-:W-:Y:S05]  /*3a30*/  @P0 BRA `(.L_x_112) ;  /* 0xfffffffc00c40947 */ /* 0x000fea000383ffff */
[----:B------:R-:W-:Y:S05]  /*3a40*/  BSYNC.RELIABLE B4 ;  /* 0x0000000000047941 */ /* 0x000fea0003800100 */
.L_x_109:
[----:B------:R-:W-:Y:S01]  /*3a50*/  BSSY.RELIABLE B4, `(.L_x_113) ;  /* 0x0000011000047945 */ /* 0x000fe20003800100 */
[----:B------:R-:W-:-:S07]  /*3a60*/  MOV R19, RZ ;  /* 0x000000ff00137202 */ /* 0x000fce0000000f00 */
.L_x_116:
        /* <DEDUP_REMOVED lines=11> */
.L_x_115:
[----:B------:R-:W-:Y:S05]  /*3b20*/  BSYNC.RELIABLE B5 ;  /* 0x0000000000057941 */ /* 0x000fea0003800100 */
.L_x_114:
[----:B------:R-:W-:-:S05]  /*3b30*/  VIADD R19, R19, 0x1 ;  /* 0x0000000113137836 */ /* 0x000fca0000000000 */
[----:B------:R-:W-:-:S13]  /*3b40*/  ISETP.NE.AND P0, PT, R19, R14, PT ;  /* 0x0000000e1300720c */ /* 0x000fda0003f05270 */
[----:B------:R-:W-:Y:S05]  /*3b50*/  @P0 BRA `(.L_x_116) ;  /* 0xfffffffc00c40947 */ /* 0x000fea000383ffff */
[----:B------:R-:W-:Y:S05]  /*3b60*/  BSYNC.RELIABLE B4 ;  /* 0x0000000000047941 */ /* 0x000fea0003800100 */
.L_x_113:
[----:B------:R-:W0:Y:S01]  /*3b70*/  LDC R19, c[0x0][0x388] ;  /* 0x0000e200ff137b82 */ /* 0x000e220000000800 */
[----:B------:R-:W-:Y:S01]  /*3b80*/  IABS R25, R13 ;  /* 0x0000000d00197213 */ /* 0x000fe20000000000 */
[----:B------:R-:W-:Y:S01]  /*3b90*/  IMAD.MOV.U32 R20, RZ, RZ, RZ ;  /* 0x000000ffff147224 */ /* 0x000fe200078e00ff */
[----:B------:R-:W-:Y:S01]  /*3ba0*/  IABS R27, R17 ;  /* 0x00000011001b7213 */ /* 0x000fe20000000000 */
[----:B------:R-:W-:Y:S01]  /*3bb0*/  BSSY.RELIABLE B4, `(.L_x_117) ;  /* 0x000003e000047945 */ /* 0x000fe20003800100 */
        /* <DEDUP_REMOVED lines=15> */
[C---:B------:R-:W-:Y:S01]  /*3cb0*/  IMAD R23, R22.reuse, R24, R25 ;  /* 0x0000001816177224 */ /* 0x040fe200078e0219 */
[----:B------:R-:W-:Y:S02]  /*3cc0*/  LOP3.LUT R24, RZ, R19, RZ, 0x33, !PT ;  /* 0x00000013ff187212 */ /* 0x000fe400078e33ff */
        /* <DEDUP_REMOVED lines=8> */
[----:B------:R-:W-:Y:S02]  /*3d50*/  @!P2 IADD3 R21, PT, PT, R21, -R22, RZ ;  /* 0x800000161515a210 */ /* 0x000fe40007ffe0ff */
[----:B------:R-:W-:Y:S01]  /*3d60*/  @!P3 IMAD.IADD R23, R23, 0x1, -R22 ;  /* 0x000000011717b824 */ /* 0x000fe200078e0a16 */
[----:B------:R-:W-:Y:S02]  /*3d70*/  ISETP.NE.AND P2, PT, R19, RZ, PT ;  /* 0x000000ff1300720c */ /* 0x000fe40003f45270 */
[----:B------:R-:W-:Y:S01]  /*3d80*/  @!P1 IADD3 R21, PT, PT, -R21, RZ, RZ ;  /* 0x000000ff15159210 */ /* 0x000fe20007ffe1ff */
[----:B------:R-:W-:-:S03]  /*3d90*/  @!P0 IMAD.MOV R23, RZ, RZ, -R23 ;  /* 0x000000ffff178224 */ /* 0x000fc600078e0a17 */
[C---:B------:R-:W-:Y:S02]  /*3da0*/  SEL R20, R24.reuse, R21, !P2 ;  /* 0x0000001518147207 */ /* 0x040fe40005000000 */
[----:B------:R-:W-:Y:S02]  /*3db0*/  SEL R24, R24, R23, !P2 ;  /* 0x0000001718187207 */ /* 0x000fe40005000000 */
[----:B------:R-:W-:-:S03]  /*3dc0*/  IADD3 R22, PT, PT, -R20, R13, RZ ;  /* 0x0000000d14167210 */ /* 0x000fc60007ffe1ff */
[----:B------:R-:W-:Y:S01]  /*3dd0*/  IMAD.IADD R26, R17, 0x1, -R24 ;  /* 0x00000001111a7824 */ /* 0x000fe200078e0a18 */
[----:B------:R-:W-:-:S03]  /*3de0*/  IADD3 R23, PT, PT, R22, R19, RZ ;  /* 0x0000001316177210 */ /* 0x000fc60007ffe0ff */
[----:B------:R-:W-:-:S07]  /*3df0*/  IMAD.IADD R19, R26, 0x1, R19 ;  /* 0x000000011a137824 */ /* 0x000fce00078e0213 */
.L_x_123:
[----:B------:R-:W-:Y:S01]  /*3e00*/  ISETP.NE.AND P0, PT, R22, R13, PT ;  /* 0x0000000d1600720c */ /* 0x000fe20003f05270 */
[----:B------:R-:W-:-:S12]  /*3e10*/  BSSY.RELIABLE B5, `(.L_x_118) ;  /* 0x0000014000057945 */ /* 0x000fd80003800100 */
[----:B------:R-:W-:Y:S05]  /*3e20*/  @!P0 BRA `(.L_x_119) ;  /* 0x0000000000488947 */ /* 0x000fea0003800000 */
[----:B------:R-:W-:Y:S01]  /*3e30*/  IMAD R25, R0, R22, RZ ;  /* 0x0000001600197224 */ /* 0x000fe200078e02ff */
[----:B------:R-:W-:-:S07]  /*3e40*/  MOV R24, R26 ;  /* 0x0000001a00187202 */ /* 0x000fce0000000f00 */
.L_x_122:
        /* <DEDUP_REMOVED lines=12> */
.L_x_121:
[----:B------:R-:W-:Y:S05]  /*3f10*/  BSYNC.RELIABLE B6 ;  /* 0x0000000000067941 */ /* 0x000fea0003800100 */
.L_x_120:
[----:B------:R-:W-:-:S04]  /*3f20*/  IADD3 R24, PT, PT, R24, 0x1, RZ ;  /* 0x0000000118187810 */ /* 0x000fc80007ffe0ff */
[----:B------:R-:W-:-:S13]  /*3f30*/  ISETP.GE.AND P0, PT, R24, R19, PT ;  /* 0x000000131800720c */ /* 0x000fda0003f06270 */
[----:B------:R-:W-:Y:S05]  /*3f40*/  @!P0 BRA `(.L_x_122) ;  /* 0xfffffffc00c08947 */ /* 0x000fea000383ffff */
.L_x_119:
[----:B------:R-:W-:Y:S05]  /*3f50*/  BSYNC.RELIABLE B5 ;  /* 0x0000000000057941 */ /* 0x000fea0003800100 */
.L_x_118:
[----:B------:R-:W-:-:S05]  /*3f60*/  VIADD R22, R22, 0x1 ;  /* 0x0000000116167836 */ /* 0x000fca0000000000 */
[----:B------:R-:W-:-:S13]  /*3f70*/  ISETP.GE.AND P0, PT, R22, R23, PT ;  /* 0x000000171600720c */ /* 0x000fda0003f06270 */
[----:B------:R-:W-:Y:S05]  /*3f80*/  @!P0 BRA `(.L_x_123) ;  /* 0xfffffffc009c8947 */ /* 0x000fea000383ffff */
[----:B------:R-:W-:Y:S05]  /*3f90*/  BSYNC.RELIABLE B4 ;  /* 0x0000000000047941 */ /* 0x000fea0003800100 */
.L_x_117:
[----:B------:R-:W-:-:S04]  /*3fa0*/  IADD3 R17, PT, PT, R17, 0x1, RZ ;  /* 0x0000000111117810 */ /* 0x000fc80007ffe0ff */
[----:B------:R-:W-:-:S13]  /*3fb0*/  ISETP.NE.AND P0, PT, R17, R14, PT ;  /* 0x0000000e1100720c */ /* 0x000fda0003f05270 */
[----:B------:R-:W-:Y:S05]  /*3fc0*/  @P0 BRA `(.L_x_124) ;  /* 0xfffffff800400947 */ /* 0x000fea000383ffff */
[----:B------:R-:W-:Y:S05]  /*3fd0*/  BSYNC.RELIABLE B3 ;  /* 0x0000000000037941 */ /* 0x000fea0003800100 */
.L_x_108:
[----:B------:R-:W-:-:S05]  /*3fe0*/  VIADD R13, R13, 0x1 ;  /* 0x000000010d0d7836 */ /* 0x000fca0000000000 */
[----:B------:R-:W-:-:S13]  /*3ff0*/  ISETP.NE.AND P0, PT, R13, R14, PT ;  /* 0x0000000e0d00720c */ /* 0x000fda0003f05270 */
[----:B------:R-:W-:Y:S05]  /*4000*/  @P0 BRA `(.L_x_125) ;  /* 0xfffffff800240947 */ /* 0x000fea000383ffff */
.L_x_107:
[----:B------:R-:W0:Y:S02]  /*4010*/  LDCU.64 UR4, c[0x0][0x398] ;  /* 0x00007300ff0477ac */ /* 0x000e240008000a00 */
[----:B0-----:R-:W-:-:S04]  /*4020*/  UISETP.NE.U32.AND UP0, UPT, UR4, URZ, UPT ;  /* 0x000000ff0400728c */ /* 0x001fc8000bf05070 */
[----:B------:R-:W-:-:S09]  /*4030*/  UISETP.NE.AND.EX UP0, UPT, UR5, URZ, UPT, UP0 ;  /* 0x000000ff0500728c */ /* 0x000fd2000bf05300 */
[----:B------:R-:W-:Y:S05]  /*4040*/  BRA.U UP0, `(.L_x_126) ;  /* 0x0000000100387547 */ /* 0x000fea000b800000 */
.L_x_66:
[----:B------:R-:W-:Y:S05]  /*4050*/  BSYNC.RECONVERGENT B2 ;  /* 0x0000000000027941 */ /* 0x000fea0003800200 */
.L_x_61:
[----:B01----:R-:W0:Y:S01]  /*4060*/  LDC.64 R12, c[0x4][RZ] ;  /* 0x01000000ff0c7b82 */ /* 0x003e220000000a00 */
[----:B------:R1:W-:Y:S04]  /*4070*/  STG.E desc[UR6][R10.64], RZ ;  /* 0x000000ff0a007986 */ /* 0x0003e8000c101906 */
[----:B0-----:R1:W5:Y:S02]  /*4080*/  LDG.E R13, desc[UR6][R12.64] ;  /* 0x000000060c0d7981 */ /* 0x001364000c1e1900 */
.L_x_42:
[----:B------:R-:W-:Y:S05]  /*4090*/  BSYNC.RECONVERGENT B0 ;  /* 0x0000000000007941 */ /* 0x000fea0003800200 */
.L_x_41:
[C---:B------:R-:W-:Y:S02]  /*40a0*/  ISETP.NE.AND P0, PT, R5.reuse, R14, PT ;  /* 0x0000000e0500720c */ /* 0x040fe40003f05270 */
[----:B------:R-:W-:-:S11]  /*40b0*/  IADD3 R5, PT, PT, R5, 0x1, RZ ;  /* 0x0000000105057810 */ /* 0x000fd60007ffe0ff */
[----:B------:R-:W-:Y:S05]  /*40c0*/  @P0 BRA `(.L_x_127) ;  /* 0xffffffd800440947 */ /* 0x000fea000383ffff */
[----:B------:R-:W-:Y:S05]  /*40d0*/  BSYNC.RECONVERGENT B1 ;  /* 0x0000000000017941 */ /* 0x000fea0003800200 */
.L_x_40:
[----:B------:R-:W-:-:S05]  /*40e0*/  VIADD R15, R15, 0x1 ;  /* 0x000000010f0f7836 */ /* 0x000fca0000000000 */
[----:B-1----:R-:W-:-:S04]  /*40f0*/  IADD3 R10, PT, PT, -R4, R15, RZ ;  /* 0x0000000f040a7210 */ /* 0x002fc80007ffe1ff */
[----:B------:R-:W-:-:S13]  /*4100*/  ISETP.GT.AND P0, PT, R10, R3, PT ;  /* 0x000000030a00720c */ /* 0x000fda0003f04270 */
[----:B------:R-:W-:Y:S05]  /*4110*/  @!P0 BRA `(.L_x_128) ;  /* 0xffffffd800248947 */ /* 0x000fea000383ffff */
[----:B------:R-:W-:Y:S05]  /*4120*/  EXIT ;  /* 0x000000000000794d */ /* 0x000fea0003800000 */
.L_x_126:
[----:B------:R-:W0:Y:S01]  /*4130*/  LDC.64 R4, c[0x4][RZ] ;  /* 0x01000000ff047b82 */ /* 0x000e220000000a00 */
[----:B------:R-:W-:Y:S01]  /*4140*/  ISETP.NE.AND P0, PT, R2, RZ, PT ;  /* 0x000000ff0200720c */ /* 0x000fe20003f05270 */
[----:B------:R-:W-:-:S05]  /*4150*/  IMAD.MOV.U32 R3, RZ, RZ, 0x1 ;  /* 0x00000001ff037424 */ /* 0x000fca00078e00ff */
[----:B0-----:R0:W-:Y:S07]  /*4160*/  STG.E desc[UR6][R4.64], R3 ;  /* 0x0000000304007986 */ /* 0x0011ee000c101906 */
[----:B------:R-:W-:Y:S05]  /*4170*/  @!P0 EXIT ;  /* 0x000000000000894d */ /* 0x000fea0003800000 */
[----:B------:R-:W-:Y:S01]  /*4180*/  HFMA2 R11, -RZ, RZ, 0, 0 ;  /* 0x00000000ff0b7431 */ /* 0x000fe200000001ff */
[----:B------:R-:W-:Y:S01]  /*4190*/  SHF.L.U32 R0, R2, 0x2, RZ ;  /* 0x0000000202007819 */ /* 0x000fe200000006ff */
[----:B------:R-:W-:Y:S01]  /*41a0*/  IMAD.MOV.U32 R7, RZ, RZ, RZ ;  /* 0x000000ffff077224 */ /* 0x000fe200078e00ff */
[----:B------:R-:W-:-:S07]  /*41b0*/  SHF.R.U32.HI R6, RZ, 0x1e, R2 ;  /* 0x0000001eff067819 */ /* 0x000fce0000011602 */
.L_x_129:
[----:B------:R-:W-:Y:S01]  /*41c0*/  IADD3 R2, P0, PT, R8, R7, RZ ;  /* 0x0000000708027210 */ /* 0x000fe20007f1e0ff */
[----:B-1----:R-:W1:Y:S04]  /*41d0*/  LDCU.64 UR4, c[0x0][0x390] ;  /* 0x00007200ff0477ac */ /* 0x002e680008000a00 */
[----:B0-----:R-:W-:-:S06]  /*41e0*/  IMAD.X R3, R9, 0x1, R11, P0 ;  /* 0x0000000109037824 */ /* 0x001fcc00000e060b */
[----:B------:R-:W2:Y:S01]  /*41f0*/  LDG.E.U8 R3, desc[UR6][R2.64] ;  /* 0x0000000602037981 */ /* 0x000ea2000c1e1100 */
[----:B-1----:R-:W-:-:S04]  /*4200*/  IADD3 R4, P0, PT, R7, UR4, RZ ;  /* 0x0000000407047c10 */ /* 0x002fc8000ff1e0ff */
[----:B------:R-:W-:Y:S02]  /*4210*/  IADD3.X R5, PT, PT, R11, UR5, RZ, P0, !PT ;  /* 0x000000050b057c10 */ /* 0x000fe400087fe4ff */
[----:B------:R-:W-:-:S04]  /*4220*/  IADD3 R7, P0, PT, R7, 0x1, RZ ;  /* 0x0000000107077810 */ /* 0x000fc80007f1e0ff */
[----:B------:R-:W-:Y:S02]  /*4230*/  IADD3.X R11, PT, PT, RZ, R11, RZ, P0, !PT ;  /* 0x0000000bff0b7210 */ /* 0x000fe400007fe4ff */
[----:B------:R-:W-:-:S04]  /*4240*/  ISETP.GE.U32.AND P0, PT, R7, R0, PT ;  /* 0x000000000700720c */ /* 0x000fc80003f06070 */
[----:B------:R-:W-:Y:S01]  /*4250*/  ISETP.GE.U32.AND.EX P0, PT, R11, R6, PT, P0 ;  /* 0x000000060b00720c */ /* 0x000fe20003f06100 */
[----:B--2---:R1:W-:-:S12]  /*4260*/  STG.E.U8 desc[UR6][R4.64], R3 ;  /* 0x0000000304007986 */ /* 0x0043d8000c101106 */
[----:B------:R-:W-:Y:S05]  /*4270*/  @!P0 BRA `(.L_x_129) ;  /* 0xfffffffc00d08947 */ /* 0x000fea000383ffff */
[----:B------:R-:W-:Y:S05]  /*4280*/  EXIT ;  /* 0x000000000000794d */ /* 0x000fea0003800000 */
.L_x_130:
[----:B------:R-:W-:-:S00]  /*4290*/  BRA `(.L_x_130) ;  /* 0xfffffffc00fc7947 */ /* 0x000fc0000383ffff */
[----:B------:R-:W-:-:S00]  /*42a0*/  NOP ;  /* 0x0000000000007918 */ /* 0x000fc00000000000 */
        /* <DEDUP_REMOVED lines=13> */
.L_x_131:


//--------------------- .nv.shared.reserved.0     --------------------------
	.section	.nv.shared.reserved.0,"aw",@nobits
	.weak		__nv_reservedSMEM_offset_0_alias
	.size		__nv_reservedSMEM_offset_0_alias, 0, 64
	.other		__nv_reservedSMEM_offset_0_alias,@"STO_CUDA_RESERVED_SHARED STV_DEFAULT"
__nv_reservedSMEM_offset_0_alias:
	.zero		0
	.zero		64


//--------------------- .nv.global                --------------------------
	.section	.nv.global,"aw",@nobits
	.align	4
.nv.global:
	.type		isSolvedDevice,@object
	.size		isSolvedDevice,(.L_0 - isSolvedDevice)
isSolvedDevice:
	.zero		4
.L_0:


//--------------------- .nv.constant0._Z16bruteforceKernelPiiS_S_S_ --------------------------
	.section	.nv.constant0._Z16bruteforceKernelPiiS_S_S_,"a",@progbits
	.sectionflags	@""
	.align	4
.nv.constant0._Z16bruteforceKernelPiiS_S_S_:
	.zero		936


//--------------------- SYMBOLS --------------------------

	.type		.nv.reservedSmem.offset0,@object
	.size		.nv.reservedSmem.offset0,0x4
